//
// Generated by NVIDIA NVVM Compiler
//
// Compiler Build ID: CL-36424714
// Cuda compilation tools, release 13.0, V13.0.88
// Based on NVVM 20.0.0
//

.version 9.0
.target sm_100
.address_size 64

	// .globl	_Z6kernelPfi
.func  (.param .b64 func_retval0) __internal_accurate_pow
(
	.param .b64 __internal_accurate_pow_param_0
)
;

.visible .entry _Z6kernelPfi(
	.param .u64 .ptr .align 1 _Z6kernelPfi_param_0,
	.param .u32 _Z6kernelPfi_param_1
)
{
	.reg .pred 	%p<7>;
	.reg .b32 	%r<26>;
	.reg .b32 	%f<2>;
	.reg .b64 	%rd<8>;
	.reg .b64 	%fd<39>;

	ld.param.u64 	%rd2, [_Z6kernelPfi_param_0];
	ld.param.u32 	%r9, [_Z6kernelPfi_param_1];
	mov.u32 	%r10, %tid.x;
	mov.u32 	%r11, %ctaid.x;
	mov.u32 	%r1, %ntid.x;
	mad.lo.s32 	%r24, %r11, %r1, %r10;
	setp.ge.s32 	%p1, %r24, %r9;
	@%p1 bra 	$L__BB0_5;
	mov.f64 	%fd6, 0d400921F9F01B866E;
	{
	.reg .b32 %temp; 
	mov.b64 	{%temp, %r3}, %fd6;
	}
	mov.u32 	%r12, %nctaid.x;
	mul.lo.s32 	%r4, %r1, %r12;
	cvta.to.global.u64 	%rd1, %rd2;
$L__BB0_2:
	setp.lt.s32 	%p2, %r3, 0;
	cvt.rn.f64.s32 	%fd8, %r24;
	{
	.reg .b32 %temp; 
	mov.b64 	{%temp, %r14}, %fd8;
	}
	shr.u32 	%r15, %r14, 20;
	and.b32  	%r16, %r15, 2047;
	add.s32 	%r17, %r16, -1012;
	mov.b64 	%rd3, %fd8;
	shl.b64 	%rd4, %rd3, %r17;
	setp.eq.s64 	%p3, %rd4, -9223372036854775808;
	{ // callseq 0, 0
	.param .b64 param0;
	st.param.f64 	[param0], %fd8;
	.param .b64 retval0;
	call.uni (retval0), 
	__internal_accurate_pow, 
	(
	param0
	);
	ld.param.f64 	%fd9, [retval0];
	} // callseq 0
	neg.f64 	%fd11, %fd9;
	selp.f64 	%fd12, %fd11, %fd9, %p3;
	selp.f64 	%fd13, %fd12, %fd9, %p2;
	setp.eq.s32 	%p4, %r24, 0;
	sqrt.rn.f64 	%fd14, %fd13;
	selp.f64 	%fd1, 0d3FF0000000000000, %fd14, %p4;
	mov.f64 	%fd37, 0d0000000000000000;
	mov.b32 	%r25, 7;
	mov.f64 	%fd38, %fd37;
$L__BB0_3:
	div.rn.f64 	%fd15, %fd1, %fd37;
	add.f64 	%fd16, %fd38, %fd15;
	add.s32 	%r18, %r25, -6;
	cvt.rn.f64.u32 	%fd17, %r18;
	div.rn.f64 	%fd18, %fd1, %fd17;
	add.f64 	%fd19, %fd16, %fd18;
	add.s32 	%r19, %r25, -5;
	cvt.rn.f64.u32 	%fd20, %r19;
	div.rn.f64 	%fd21, %fd1, %fd20;
	add.f64 	%fd22, %fd19, %fd21;
	add.s32 	%r20, %r25, -4;
	cvt.rn.f64.u32 	%fd23, %r20;
	div.rn.f64 	%fd24, %fd1, %fd23;
	add.f64 	%fd25, %fd22, %fd24;
	add.s32 	%r21, %r25, -3;
	cvt.rn.f64.u32 	%fd26, %r21;
	div.rn.f64 	%fd27, %fd1, %fd26;
	add.f64 	%fd28, %fd25, %fd27;
	add.s32 	%r22, %r25, -2;
	cvt.rn.f64.u32 	%fd29, %r22;
	div.rn.f64 	%fd30, %fd1, %fd29;
	add.f64 	%fd31, %fd28, %fd30;
	add.s32 	%r23, %r25, -1;
	cvt.rn.f64.u32 	%fd32, %r23;
	div.rn.f64 	%fd33, %fd1, %fd32;
	add.f64 	%fd34, %fd31, %fd33;
	cvt.rn.f64.u32 	%fd35, %r25;
	div.rn.f64 	%fd36, %fd1, %fd35;
	add.f64 	%fd38, %fd34, %fd36;
	add.f64 	%fd37, %fd37, 0d4020000000000000;
	add.s32 	%r25, %r25, 8;
	setp.ne.s32 	%p5, %r25, 1007;
	@%p5 bra 	$L__BB0_3;
	cvt.rn.f32.f64 	%f1, %fd38;
	mul.wide.s32 	%rd6, %r24, 4;
	add.s64 	%rd7, %rd1, %rd6;
	st.global.f32 	[%rd7], %f1;
	add.s32 	%r24, %r24, %r4;
	setp.lt.s32 	%p6, %r24, %r9;
	@%p6 bra 	$L__BB0_2;
$L__BB0_5:
	ret;

}
.func  (.param .b64 func_retval0) __internal_accurate_pow(
	.param .b64 __internal_accurate_pow_param_0
)
{
	.reg .pred 	%p<8>;
	.reg .b32 	%r<46>;
	.reg .b32 	%f<3>;
	.reg .b64 	%fd<109>;

	ld.param.f64 	%fd10, [__internal_accurate_pow_param_0];
	mov.f64 	%fd11, 0d400921F9F01B866E;
	{
	.reg .b32 %temp; 
	mov.b64 	{%temp, %r8}, %fd11;
	}
	{
	.reg .b32 %temp; 
	mov.b64 	{%r9, %temp}, %fd11;
	}
	shr.u32 	%r10, %r8, 20;
	setp.lt.u32 	%p1, %r8, 1048576;
	mov.f64 	%fd12, 0d436921F9F01B866E;
	{
	.reg .b32 %temp; 
	mov.b64 	{%temp, %r11}, %fd12;
	}
	{
	.reg .b32 %temp; 
	mov.b64 	{%r12, %temp}, %fd12;
	}
	shr.u32 	%r13, %r11, 20;
	add.s32 	%r14, %r13, -54;
	selp.b32 	%r15, %r12, %r9, %p1;
	selp.b32 	%r16, %r11, %r8, %p1;
	selp.b32 	%r1, %r14, %r10, %p1;
	add.s32 	%r45, %r1, -1023;
	and.b32  	%r17, %r16, -2146435073;
	or.b32  	%r18, %r17, 1072693248;
	mov.b64 	%fd107, {%r15, %r18};
	setp.lt.u32 	%p2, %r18, 1073127583;
	@%p2 bra 	$L__BB1_2;
	{
	.reg .b32 %temp; 
	mov.b64 	{%r19, %temp}, %fd107;
	}
	{
	.reg .b32 %temp; 
	mov.b64 	{%temp, %r20}, %fd107;
	}
	add.s32 	%r21, %r20, -1048576;
	mov.b64 	%fd107, {%r19, %r21};
	add.s32 	%r45, %r1, -1022;
$L__BB1_2:
	add.f64 	%fd13, %fd107, 0dBFF0000000000000;
	add.f64 	%fd14, %fd107, 0d3FF0000000000000;
	rcp.approx.ftz.f64 	%fd15, %fd14;
	neg.f64 	%fd16, %fd14;
	fma.rn.f64 	%fd17, %fd16, %fd15, 0d3FF0000000000000;
	fma.rn.f64 	%fd18, %fd17, %fd17, %fd17;
	fma.rn.f64 	%fd19, %fd18, %fd15, %fd15;
	mul.f64 	%fd20, %fd13, %fd19;
	fma.rn.f64 	%fd21, %fd13, %fd19, %fd20;
	mul.f64 	%fd22, %fd21, %fd21;
	fma.rn.f64 	%fd23, %fd22, 0d3EB0F5FF7D2CAFE2, 0d3ED0F5D241AD3B5A;
	fma.rn.f64 	%fd24, %fd23, %fd22, 0d3EF3B20A75488A3F;
	fma.rn.f64 	%fd25, %fd24, %fd22, 0d3F1745CDE4FAECD5;
	fma.rn.f64 	%fd26, %fd25, %fd22, 0d3F3C71C7258A578B;
	fma.rn.f64 	%fd27, %fd26, %fd22, 0d3F6249249242B910;
	fma.rn.f64 	%fd28, %fd27, %fd22, 0d3F89999999999DFB;
	sub.f64 	%fd29, %fd13, %fd21;
	add.f64 	%fd30, %fd29, %fd29;
	neg.f64 	%fd31, %fd21;
	fma.rn.f64 	%fd32, %fd31, %fd13, %fd30;
	mul.f64 	%fd33, %fd19, %fd32;
	fma.rn.f64 	%fd34, %fd22, %fd28, 0d3FB5555555555555;
	mov.f64 	%fd35, 0d3FB5555555555555;
	sub.f64 	%fd36, %fd35, %fd34;
	fma.rn.f64 	%fd37, %fd22, %fd28, %fd36;
	add.f64 	%fd38, %fd37, 0dBC46A4CB00B9E7B0;
	add.f64 	%fd39, %fd34, %fd38;
	sub.f64 	%fd40, %fd34, %fd39;
	add.f64 	%fd41, %fd38, %fd40;
	mul.rn.f64 	%fd42, %fd21, %fd21;
	neg.f64 	%fd43, %fd42;
	fma.rn.f64 	%fd44, %fd21, %fd21, %fd43;
	{
	.reg .b32 %temp; 
	mov.b64 	{%r22, %temp}, %fd33;
	}
	{
	.reg .b32 %temp; 
	mov.b64 	{%temp, %r23}, %fd33;
	}
	add.s32 	%r24, %r23, 1048576;
	mov.b64 	%fd45, {%r22, %r24};
	fma.rn.f64 	%fd46, %fd21, %fd45, %fd44;
	mul.rn.f64 	%fd47, %fd42, %fd21;
	neg.f64 	%fd48, %fd47;
	fma.rn.f64 	%fd49, %fd42, %fd21, %fd48;
	fma.rn.f64 	%fd50, %fd42, %fd33, %fd49;
	fma.rn.f64 	%fd51, %fd46, %fd21, %fd50;
	mul.rn.f64 	%fd52, %fd39, %fd47;
	neg.f64 	%fd53, %fd52;
	fma.rn.f64 	%fd54, %fd39, %fd47, %fd53;
	fma.rn.f64 	%fd55, %fd39, %fd51, %fd54;
	fma.rn.f64 	%fd56, %fd41, %fd47, %fd55;
	add.f64 	%fd57, %fd52, %fd56;
	sub.f64 	%fd58, %fd52, %fd57;
	add.f64 	%fd59, %fd56, %fd58;
	add.f64 	%fd60, %fd21, %fd57;
	sub.f64 	%fd61, %fd21, %fd60;
	add.f64 	%fd62, %fd57, %fd61;
	add.f64 	%fd63, %fd59, %fd62;
	add.f64 	%fd64, %fd33, %fd63;
	add.f64 	%fd65, %fd60, %fd64;
	sub.f64 	%fd66, %fd60, %fd65;
	add.f64 	%fd67, %fd64, %fd66;
	xor.b32  	%r25, %r45, -2147483648;
	mov.b32 	%r26, 1127219200;
	mov.b64 	%fd68, {%r25, %r26};
	mov.b32 	%r27, -2147483648;
	mov.b64 	%fd69, {%r27, %r26};
	sub.f64 	%fd70, %fd68, %fd69;
	fma.rn.f64 	%fd71, %fd70, 0d3FE62E42FEFA39EF, %fd65;
	fma.rn.f64 	%fd72, %fd70, 0dBFE62E42FEFA39EF, %fd71;
	sub.f64 	%fd73, %fd72, %fd65;
	sub.f64 	%fd74, %fd67, %fd73;
	fma.rn.f64 	%fd75, %fd70, 0d3C7ABC9E3B39803F, %fd74;
	add.f64 	%fd76, %fd71, %fd75;
	sub.f64 	%fd77, %fd71, %fd76;
	add.f64 	%fd78, %fd75, %fd77;
	{
	.reg .b32 %temp; 
	mov.b64 	{%temp, %r28}, %fd10;
	}
	{
	.reg .b32 %temp; 
	mov.b64 	{%r29, %temp}, %fd10;
	}
	shl.b32 	%r30, %r28, 1;
	setp.gt.u32 	%p3, %r30, -33554433;
	and.b32  	%r31, %r28, -15728641;
	selp.b32 	%r32, %r31, %r28, %p3;
	mov.b64 	%fd79, {%r29, %r32};
	mul.rn.f64 	%fd80, %fd76, %fd79;
	neg.f64 	%fd81, %fd80;
	fma.rn.f64 	%fd82, %fd76, %fd79, %fd81;
	fma.rn.f64 	%fd83, %fd78, %fd79, %fd82;
	add.f64 	%fd4, %fd80, %fd83;
	sub.f64 	%fd84, %fd80, %fd4;
	add.f64 	%fd5, %fd83, %fd84;
	fma.rn.f64 	%fd85, %fd4, 0d3FF71547652B82FE, 0d4338000000000000;
	{
	.reg .b32 %temp; 
	mov.b64 	{%r5, %temp}, %fd85;
	}
	mov.f64 	%fd86, 0dC338000000000000;
	add.rn.f64 	%fd87, %fd85, %fd86;
	fma.rn.f64 	%fd88, %fd87, 0dBFE62E42FEFA39EF, %fd4;
	fma.rn.f64 	%fd89, %fd87, 0dBC7ABC9E3B39803F, %fd88;
	fma.rn.f64 	%fd90, %fd89, 0d3E5ADE1569CE2BDF, 0d3E928AF3FCA213EA;
	fma.rn.f64 	%fd91, %fd90, %fd89, 0d3EC71DEE62401315;
	fma.rn.f64 	%fd92, %fd91, %fd89, 0d3EFA01997C89EB71;
	fma.rn.f64 	%fd93, %fd92, %fd89, 0d3F2A01A014761F65;
	fma.rn.f64 	%fd94, %fd93, %fd89, 0d3F56C16C1852B7AF;
	fma.rn.f64 	%fd95, %fd94, %fd89, 0d3F81111111122322;
	fma.rn.f64 	%fd96, %fd95, %fd89, 0d3FA55555555502A1;
	fma.rn.f64 	%fd97, %fd96, %fd89, 0d3FC5555555555511;
	fma.rn.f64 	%fd98, %fd97, %fd89, 0d3FE000000000000B;
	fma.rn.f64 	%fd99, %fd98, %fd89, 0d3FF0000000000000;
	fma.rn.f64 	%fd100, %fd99, %fd89, 0d3FF0000000000000;
	{
	.reg .b32 %temp; 
	mov.b64 	{%r6, %temp}, %fd100;
	}
	{
	.reg .b32 %temp; 
	mov.b64 	{%temp, %r7}, %fd100;
	}
	shl.b32 	%r33, %r5, 20;
	add.s32 	%r34, %r33, %r7;
	mov.b64 	%fd108, {%r6, %r34};
	{
	.reg .b32 %temp; 
	mov.b64 	{%temp, %r35}, %fd4;
	}
	mov.b32 	%f2, %r35;
	abs.f32 	%f1, %f2;
	setp.lt.f32 	%p4, %f1, 0f4086232B;
	@%p4 bra 	$L__BB1_5;
	setp.lt.f64 	%p5, %fd4, 0d0000000000000000;
	add.f64 	%fd101, %fd4, 0d7FF0000000000000;
	selp.f64 	%fd108, 0d0000000000000000, %fd101, %p5;
	setp.geu.f32 	%p6, %f1, 0f40874800;
	@%p6 bra 	$L__BB1_5;
	shr.u32 	%r36, %r5, 31;
	add.s32 	%r37, %r5, %r36;
	shr.s32 	%r38, %r37, 1;
	shl.b32 	%r39, %r38, 20;
	add.s32 	%r40, %r7, %r39;
	mov.b64 	%fd102, {%r6, %r40};
	sub.s32 	%r41, %r5, %r38;
	shl.b32 	%r42, %r41, 20;
	add.s32 	%r43, %r42, 1072693248;
	mov.b32 	%r44, 0;
	mov.b64 	%fd103, {%r44, %r43};
	mul.f64 	%fd108, %fd103, %fd102;
$L__BB1_5:
	abs.f64 	%fd104, %fd108;
	setp.eq.f64 	%p7, %fd104, 0d7FF0000000000000;
	fma.rn.f64 	%fd105, %fd108, %fd5, %fd108;
	selp.f64 	%fd106, %fd108, %fd105, %p7;
	st.param.f64 	[func_retval0], %fd106;
	ret;

}


// ===== COMPILED SASS (sm_100) =====

	.target	sm_100

	.elftype	@"ET_EXEC"


//--------------------- .note.nv.tkinfo           --------------------------
	.section	.note.nv.tkinfo,"",@"SHT_NOTE"
	.sectionflags	@"SHF_NOTE_NV_TKINFO"
	.tkinfo
        /*0018*/ 	.word	0x00000002
        /*0030*/ 	.string	""
        /*0030*/ 	.string	"ptxas"
        /*0030*/ 	.string	"Cuda compilation tools, release 13.0, V13.0.88"
        /*0030*/ 	.string	"Build cuda_13.0.r13.0/compiler.36424714_0"
        /*0030*/ 	.string	"-arch sm_100 -m 64 "



//--------------------- .note.nv.cuinfo           --------------------------
	.section	.note.nv.cuinfo,"",@"SHT_NOTE"
	.sectionflags	@"SHF_NOTE_NV_CUINFO"
        /*0018*/ 	.short	0x0002
        /*001a*/ 	.short	0x0064
        /*001c*/ 	.short	0x0082
	.zero		2


//--------------------- .nv.info                  --------------------------
	.section	.nv.info,"",@"SHT_CUDA_INFO"
	.align	4


	//----- nvinfo : EIATTR_REGCOUNT
	.align		4
        /*0000*/ 	.byte	0x04, 0x2f
        /*0002*/ 	.short	(.L_1 - .L_0)
	.align		4
.L_0:
        /*0004*/ 	.word	index@(_Z6kernelPfi)
        /*0008*/ 	.word	0x00000020


	//----- nvinfo : EIATTR_FRAME_SIZE
	.align		4
.L_1:
        /*000c*/ 	.byte	0x04, 0x11
        /*000e*/ 	.short	(.L_3 - .L_2)
	.align		4
.L_2:
        /*0010*/ 	.word	index@($_Z6kernelPfi$__internal_accurate_pow)
        /*0014*/ 	.word	0x00000000


	//----- nvinfo : EIATTR_FRAME_SIZE
	.align		4
.L_3:
        /*0018*/ 	.byte	0x04, 0x11
        /*001a*/ 	.short	(.L_5 - .L_4)
	.align		4
.L_4:
        /*001c*/ 	.word	index@($__internal_1_$__cuda_sm20_dsqrt_rn_f64_mediumpath_v1)
        /*0020*/ 	.word	0x00000000


	//----- nvinfo : EIATTR_FRAME_SIZE
	.align		4
.L_5:
        /*0024*/ 	.byte	0x04, 0x11
        /*0026*/ 	.short	(.L_7 - .L_6)
	.align		4
.L_6:
        /*0028*/ 	.word	index@($__internal_0_$__cuda_sm20_div_rn_f64_full)
        /*002c*/ 	.word	0x00000000


	//----- nvinfo : EIATTR_FRAME_SIZE
	.align		4
.L_7:
        /*0030*/ 	.byte	0x04, 0x11
        /*0032*/ 	.short	(.L_9 - .L_8)
	.align		4
.L_8:
        /*0034*/ 	.word	index@(_Z6kernelPfi)
        /*0038*/ 	.word	0x00000000


	//----- nvinfo : EIATTR_MIN_STACK_SIZE
	.align		4
.L_9:
        /*003c*/ 	.byte	0x04, 0x12
        /*003e*/ 	.short	(.L_11 - .L_10)
	.align		4
.L_10:
        /*0040*/ 	.word	index@(_Z6kernelPfi)
        /*0044*/ 	.word	0x00000000
.L_11:


//--------------------- .nv.compat                --------------------------
	.section	.nv.compat,"",@"SHT_CUDA_COMPAT_INFO"
	.align	4
        /*0000*/ 	.byte	0x02, 0x09, 0x00, 0x00, 0x02, 0x02, 0x01, 0x00, 0x02, 0x05, 0x05, 0x00, 0x03, 0x07, 0x01, 0x01
        /*0010*/ 	.byte	0x02, 0x03, 0x00, 0x00, 0x02, 0x06, 0x01, 0x00, 0x04, 0x0b, 0x08, 0x00, 0x01, 0x00, 0x00, 0x00
        /*0020*/ 	.byte	0x00, 0x00, 0x00, 0x00


//--------------------- .nv.info._Z6kernelPfi     --------------------------
	.section	.nv.info._Z6kernelPfi,"",@"SHT_CUDA_INFO"
	.sectionflags	@""
	.align	4


	//----- nvinfo : EIATTR_CUDA_API_VERSION
	.align		4
        /*0000*/ 	.byte	0x04, 0x37
        /*0002*/ 	.short	(.L_13 - .L_12)
.L_12:
        /*0004*/ 	.word	0x00000082


	//----- nvinfo : EIATTR_KPARAM_INFO
	.align		4
.L_13:
        /*0008*/ 	.byte	0x04, 0x17
        /*000a*/ 	.short	(.L_15 - .L_14)
.L_14:
        /*000c*/ 	.word	0x00000000
        /*0010*/ 	.short	0x0001
        /*0012*/ 	.short	0x0008
        /*0014*/ 	.byte	0x00, 0xf0, 0x11, 0x00


	//----- nvinfo : EIATTR_KPARAM_INFO
	.align		4
.L_15:
        /*0018*/ 	.byte	0x04, 0x17
        /*001a*/ 	.short	(.L_17 - .L_16)
.L_16:
        /*001c*/ 	.word	0x00000000
        /*0020*/ 	.short	0x0000
        /*0022*/ 	.short	0x0000
        /*0024*/ 	.byte	0x00, 0xf5, 0x21, 0x00


	//----- nvinfo : EIATTR_SPARSE_MMA_MASK
	.align		4
.L_17:
        /*0028*/ 	.byte	0x03, 0x50
        /*002a*/ 	.short	0x0000


	//----- nvinfo : EIATTR_MAXREG_COUNT
	.align		4
        /*002c*/ 	.byte	0x03, 0x1b
        /*002e*/ 	.short	0x00ff


	//----- nvinfo : EIATTR_MERCURY_ISA_VERSION
	.align		4
        /*0030*/ 	.byte	0x03, 0x5f
        /*0032*/ 	.short	0x0101


	//----- nvinfo : EIATTR_VRC_CTA_INIT_COUNT
	.align		4
        /*0034*/ 	.byte	0x02, 0x4a
	.zero		1
	.zero		1


	//----- nvinfo : EIATTR_EXIT_INSTR_OFFSETS
	.align		4
        /*0038*/ 	.byte	0x04, 0x1c
        /*003a*/ 	.short	(.L_19 - .L_18)


	//   ....[0]....
.L_18:
        /*003c*/ 	.word	0x00000070


	//   ....[1]....
        /*0040*/ 	.word	0x00001050


	//----- nvinfo : EIATTR_CRS_STACK_SIZE
	.align		4
.L_19:
        /*0044*/ 	.byte	0x04, 0x1e
        /*0046*/ 	.short	(.L_21 - .L_20)
.L_20:
        /*0048*/ 	.word	0x00000000


	//----- nvinfo : EIATTR_CBANK_PARAM_SIZE
	.align		4
.L_21:
        /*004c*/ 	.byte	0x03, 0x19
        /*004e*/ 	.short	0x000c


	//----- nvinfo : EIATTR_PARAM_CBANK
	.align		4
        /*0050*/ 	.byte	0x04, 0x0a
        /*0052*/ 	.short	(.L_23 - .L_22)
	.align		4
.L_22:
        /*0054*/ 	.word	index@(.nv.constant0._Z6kernelPfi)
        /*0058*/ 	.short	0x0380
        /*005a*/ 	.short	0x000c


	//----- nvinfo : EIATTR_SW_WAR
	.align		4
.L_23:
        /*005c*/ 	.byte	0x04, 0x36
        /*005e*/ 	.short	(.L_25 - .L_24)
.L_24:
        /*0060*/ 	.word	0x00000008
.L_25:


//--------------------- .nv.callgraph             --------------------------
	.section	.nv.callgraph,"",@"SHT_CUDA_CALLGRAPH"
	.align	4
	.sectionentsize	8
	.align		4
        /*0000*/ 	.word	0x00000000
	.align		4
        /*0004*/ 	.word	0xffffffff
	.align		4
        /*0008*/ 	.word	0x00000000
	.align		4
        /*000c*/ 	.word	0xfffffffe
	.align		4
        /*0010*/ 	.word	0x00000000
	.align		4
        /*0014*/ 	.word	0xfffffffd
	.align		4
        /*0018*/ 	.word	0x00000000
	.align		4
        /*001c*/ 	.word	0xfffffffc


//--------------------- .text._Z6kernelPfi        --------------------------
	.section	.text._Z6kernelPfi,"ax",@progbits
	.align	128
        .global         _Z6kernelPfi
        .type           _Z6kernelPfi,@function
        .size           _Z6kernelPfi,(.L_x_34 - _Z6kernelPfi)
        .other          _Z6kernelPfi,@"STO_CUDA_ENTRY STV_DEFAULT"
_Z6kernelPfi:
.text._Z6kernelPfi:
[----:B------:R-:W-:Y:S01]  /*0000*/  LDC R1, c[0x0][0x37c] ;  /* 0x0000df00ff017b82 */ /* 0x000fe20000000800 */
[----:B------:R-:W0:Y:S07]  /*0010*/  S2R R2, SR_TID.X ;  /* 0x0000000000027919 */ /* 0x000e2e0000002100 */
[----:B------:R-:W0:Y:S01]  /*0020*/  S2UR UR4, SR_CTAID.X ;  /* 0x00000000000479c3 */ /* 0x000e220000002500 */
[----:B------:R-:W1:Y:S07]  /*0030*/  LDCU UR5, c[0x0][0x388] ;  /* 0x00007100ff0577ac */ /* 0x000e6e0008000800 */
[----:B------:R-:W0:Y:S02]  /*0040*/  LDC R3, c[0x0][0x360] ;  /* 0x0000d800ff037b82 */ /* 0x000e240000000800 */
[----:B0-----:R-:W-:-:S05]  /*0050*/  IMAD R2, R3, UR4, R2 ;  /* 0x0000000403027c24 */ /* 0x001fca000f8e0202 */
[----:B-1----:R-:W-:-:S13]  /*0060*/  ISETP.GE.AND P0, PT, R2, UR5, PT ;  /* 0x0000000502007c0c */ /* 0x002fda000bf06270 */
[----:B------:R-:W-:Y:S05]  /*0070*/  @P0 EXIT ;  /* 0x000000000000094d */ /* 0x000fea0003800000 */
[----:B------:R-:W0:Y:S01]  /*0080*/  LDCU UR4, c[0x0][0x370] ;  /* 0x00006e00ff0477ac */ /* 0x000e220008000800 */
[----:B------:R-:W1:Y:S01]  /*0090*/  LDCU.64 UR6, c[0x0][0x358] ;  /* 0x00006b00ff0677ac */ /* 0x000e620008000a00 */
[----:B0-----:R-:W-:-:S07]  /*00a0*/  IMAD R3, R3, UR4, RZ ;  /* 0x0000000403037c24 */ /* 0x001fce000f8e02ff */
.L_x_20:
[----:B------:R0:W2:Y:S01]  /*00b0*/  I2F.F64 R4, R2 ;  /* 0x0000000200047312 */ /* 0x0000a20000201c00 */
[----:B------:R-:W-:Y:S01]  /*00c0*/  BSSY.RECONVERGENT B0, `(.L_x_0) ;  /* 0x0000003000007945 */ /* 0x000fe20003800200 */
[----:B------:R-:W-:-:S07]  /*00d0*/  MOV R0, 0xf0 ;  /* 0x000000f000007802 */ /* 0x000fce0000000f00 */
[----:B012---:R-:W-:Y:S05]  /*00e0*/  CALL.REL.NOINC `($_Z6kernelPfi$__internal_accurate_pow) ;  /* 0x0000001800147944 */ /* 0x007fea0003c00000 */
[----:B------:R-:W-:Y:S05]  /*00f0*/  BSYNC.RECONVERGENT B0 ;  /* 0x0000000000007941 */ /* 0x000fea0003800200 */
.L_x_0:
[----:B------:R-:W0:Y:S01]  /*0100*/  MUFU.RSQ64H R7, R19 ;  /* 0x0000001300077308 */ /* 0x000e220000001c00 */
[----:B------:R-:W-:Y:S01]  /*0110*/  VIADD R6, R19, 0xfcb00000 ;  /* 0xfcb0000013067836 */ /* 0x000fe20000000000 */
[----:B------:R-:W-:Y:S01]  /*0120*/  MOV R11, 0x3fd80000 ;  /* 0x3fd80000000b7802 */ /* 0x000fe20000000f00 */
[----:B------:R-:W-:Y:S01]  /*0130*/  IMAD.MOV.U32 R4, RZ, RZ, R10 ;  /* 0x000000ffff047224 */ /* 0x000fe200078e000a */
[----:B------:R-:W-:Y:S01]  /*0140*/  BSSY.RECONVERGENT B0, `(.L_x_1) ;  /* 0x0000012000007945 */ /* 0x000fe20003800200 */
[----:B------:R-:W-:Y:S01]  /*0150*/  IMAD.MOV.U32 R5, RZ, RZ, R19 ;  /* 0x000000ffff057224 */ /* 0x000fe200078e0013 */
[----:B------:R-:W-:Y:S01]  /*0160*/  ISETP.GE.U32.AND P1, PT, R6, 0x7ca00000, PT ;  /* 0x7ca000000600780c */ /* 0x000fe20003f26070 */
[----:B------:R-:W-:Y:S01]  /*0170*/  IMAD.MOV.U32 R10, RZ, RZ, 0x0 ;  /* 0x00000000ff0a7424 */ /* 0x000fe200078e00ff */
[----:B------:R-:W-:Y:S01]  /*0180*/  ISETP.NE.AND P0, PT, R2, RZ, PT ;  /* 0x000000ff0200720c */ /* 0x000fe20003f05270 */
[----:B0-----:R-:W-:-:S08]  /*0190*/  DMUL R8, R6, R6 ;  /* 0x0000000606087228 */ /* 0x001fd00000000000 */
[----:B------:R-:W-:-:S08]  /*01a0*/  DFMA R8, R4, -R8, 1 ;  /* 0x3ff000000408742b */ /* 0x000fd00000000808 */
[----:B------:R-:W-:Y:S02]  /*01b0*/  DFMA R10, R8, R10, 0.5 ;  /* 0x3fe00000080a742b */ /* 0x000fe4000000000a */
[----:B------:R-:W-:-:S08]  /*01c0*/  DMUL R8, R6, R8 ;  /* 0x0000000806087228 */ /* 0x000fd00000000000 */
[----:B------:R-:W-:-:S08]  /*01d0*/  DFMA R12, R10, R8, R6 ;  /* 0x000000080a0c722b */ /* 0x000fd00000000006 */
[----:B------:R-:W-:Y:S02]  /*01e0*/  DMUL R14, R4, R12 ;  /* 0x0000000c040e7228 */ /* 0x000fe40000000000 */
[----:B------:R-:W-:Y:S02]  /*01f0*/  VIADD R11, R13, 0xfff00000 ;  /* 0xfff000000d0b7836 */ /* 0x000fe40000000000 */
[----:B------:R-:W-:-:S04]  /*0200*/  IMAD.MOV.U32 R10, RZ, RZ, R12 ;  /* 0x000000ffff0a7224 */ /* 0x000fc800078e000c */
[----:B------:R-:W-:-:S08]  /*0210*/  DFMA R16, R14, -R14, R4 ;  /* 0x8000000e0e10722b */ /* 0x000fd00000000004 */
[----:B------:R-:W-:Y:S01]  /*0220*/  DFMA R8, R16, R10, R14 ;  /* 0x0000000a1008722b */ /* 0x000fe2000000000e */
[----:B------:R-:W-:Y:S10]  /*0230*/  @!P1 BRA `(.L_x_2) ;  /* 0x0000000000089947 */ /* 0x000ff40003800000 */
[----:B------:R-:W-:-:S07]  /*0240*/  MOV R0, 0x260 ;  /* 0x0000026000007802 */ /* 0x000fce0000000f00 */
[----:B------:R-:W-:Y:S05]  /*0250*/  CALL.REL.NOINC `($__internal_1_$__cuda_sm20_dsqrt_rn_f64_mediumpath_v1) ;  /* 0x0000001000fc7944 */ /* 0x000fea0003c00000 */
.L_x_2:
[----:B------:R-:W-:Y:S05]  /*0260*/  BSYNC.RECONVERGENT B0 ;  /* 0x0000000000007941 */ /* 0x000fea0003800200 */
.L_x_1:
[----:B------:R-:W-:Y:S01]  /*0270*/  FSEL R12, R8, RZ, P0 ;  /* 0x000000ff080c7208 */ /* 0x000fe20000000000 */
[----:B------:R-:W-:Y:S01]  /*0280*/  IMAD.MOV.U32 R4, RZ, RZ, 0x7 ;  /* 0x00000007ff047424 */ /* 0x000fe200078e00ff */
[----:B------:R-:W-:Y:S02]  /*0290*/  FSEL R13, R9, 1.875, P0 ;  /* 0x3ff00000090d7808 */ /* 0x000fe40000000000 */
[----:B------:R-:W-:Y:S02]  /*02a0*/  CS2R R10, SRZ ;  /* 0x00000000000a7805 */ /* 0x000fe4000001ff00 */
[----:B------:R-:W-:-:S07]  /*02b0*/  CS2R R18, SRZ ;  /* 0x0000000000127805 */ /* 0x000fce000001ff00 */
.L_x_19:
[----:B------:R-:W0:Y:S01]  /*02c0*/  MUFU.RCP64H R7, R11 ;  /* 0x0000000b00077308 */ /* 0x000e220000001800 */
[----:B------:R-:W-:Y:S01]  /*02d0*/  IMAD.MOV.U32 R6, RZ, RZ, 0x1 ;  /* 0x00000001ff067424 */ /* 0x000fe200078e00ff */
[----:B------:R-:W-:Y:S01]  /*02e0*/  FSETP.GEU.AND P1, PT, |R13|, 6.5827683646048100446e-37, PT ;  /* 0x036000000d00780b */ /* 0x000fe20003f2e200 */
[----:B------:R-:W-:Y:S04]  /*02f0*/  BSSY.RECONVERGENT B0, `(.L_x_3) ;  /* 0x0000014000007945 */ /* 0x000fe80003800200 */
[----:B0-----:R-:W-:-:S08]  /*0300*/  DFMA R8, R6, -R10, 1 ;  /* 0x3ff000000608742b */ /* 0x001fd0000000080a */
[----:B------:R-:W-:-:S08]  /*0310*/  DFMA R8, R8, R8, R8 ;  /* 0x000000080808722b */ /* 0x000fd00000000008 */
[----:B------:R-:W-:-:S08]  /*0320*/  DFMA R8, R6, R8, R6 ;  /* 0x000000080608722b */ /* 0x000fd00000000006 */
[----:B------:R-:W-:-:S08]  /*0330*/  DFMA R6, R8, -R10, 1 ;  /* 0x3ff000000806742b */ /* 0x000fd0000000080a */
[----:B------:R-:W-:-:S08]  /*0340*/  DFMA R6, R8, R6, R8 ;  /* 0x000000060806722b */ /* 0x000fd00000000008 */
[----:B------:R-:W-:-:S08]  /*0350*/  DMUL R8, R6, R12 ;  /* 0x0000000c06087228 */ /* 0x000fd00000000000 */
[----:B------:R-:W-:-:S08]  /*0360*/  DFMA R14, R8, -R10, R12 ;  /* 0x8000000a080e722b */ /* 0x000fd0000000000c */
[----:B------:R-:W-:-:S10]  /*0370*/  DFMA R6, R6, R14, R8 ;  /* 0x0000000e0606722b */ /* 0x000fd40000000008 */
[----:B------:R-:W-:-:S05]  /*0380*/  FFMA R0, RZ, R11, R7 ;  /* 0x0000000bff007223 */ /* 0x000fca0000000007 */
[----:B------:R-:W-:-:S13]  /*0390*/  FSETP.GT.AND P0, PT, |R0|, 1.469367938527859385e-39, PT ;  /* 0x001000000000780b */ /* 0x000fda0003f04200 */
[----:B------:R-:W-:Y:S05]  /*03a0*/  @P0 BRA P1, `(.L_x_4) ;  /* 0x0000000000200947 */ /* 0x000fea0000800000 */
[----:B------:R-:W-:Y:S01]  /*03b0*/  MOV R6, R12 ;  /* 0x0000000c00067202 */ /* 0x000fe20000000f00 */
[----:B------:R-:W-:Y:S01]  /*03c0*/  IMAD.MOV.U32 R5, RZ, RZ, R13 ;  /* 0x000000ffff057224 */ /* 0x000fe200078e000d */
[----:B------:R-:W-:Y:S01]  /*03d0*/  MOV R0, 0x410 ;  /* 0x0000041000007802 */ /* 0x000fe20000000f00 */
[----:B------:R-:W-:Y:S02]  /*03e0*/  IMAD.MOV.U32 R16, RZ, RZ, R10 ;  /* 0x000000ffff107224 */ /* 0x000fe400078e000a */
[----:B------:R-:W-:-:S07]  /*03f0*/  IMAD.MOV.U32 R17, RZ, RZ, R11 ;  /* 0x000000ffff117224 */ /* 0x000fce00078e000b */
[----:B------:R-:W-:Y:S05]  /*0400*/  CALL.REL.NOINC `($__internal_0_$__cuda_sm20_div_rn_f64_full) ;  /* 0x0000000c00147944 */ /* 0x000fea0003c00000 */
[----:B------:R-:W-:Y:S01]  /*0410*/  IMAD.MOV.U32 R6, RZ, RZ, R8 ;  /* 0x000000ffff067224 */ /* 0x000fe200078e0008 */
[----:B------:R-:W-:-:S07]  /*0420*/  MOV R7, R9 ;  /* 0x0000000900077202 */ /* 0x000fce0000000f00 */
.L_x_4:
[----:B------:R-:W-:Y:S05]  /*0430*/  BSYNC.RECONVERGENT B0 ;  /* 0x0000000000007941 */ /* 0x000fea0003800200 */
.L_x_3:
[----:B------:R-:W-:Y:S01]  /*0440*/  VIADD R16, R4, 0xfffffffa ;  /* 0xfffffffa04107836 */ /* 0x000fe20000000000 */
[----:B------:R-:W-:Y:S01]  /*0450*/  FSETP.GEU.AND P1, PT, |R13|, 6.5827683646048100446e-37, PT ;  /* 0x036000000d00780b */ /* 0x000fe20003f2e200 */
[----:B------:R-:W-:Y:S01]  /*0460*/  IMAD.MOV.U32 R8, RZ, RZ, 0x1 ;  /* 0x00000001ff087424 */ /* 0x000fe200078e00ff */
[----:B------:R-:W-:Y:S01]  /*0470*/  BSSY.RECONVERGENT B0, `(.L_x_5) ;  /* 0x0000015000007945 */ /* 0x000fe20003800200 */
[----:B------:R-:W-:Y:S01]  /*0480*/  IMAD.MOV.U32 R20, RZ, RZ, R12 ;  /* 0x000000ffff147224 */ /* 0x000fe200078e000c */
[----:B------:R-:W-:Y:S01]  /*0490*/  DADD R18, R6, R18 ;  /* 0x0000000006127229 */ /* 0x000fe20000000012 */
[----:B------:R-:W0:Y:S01]  /*04a0*/  I2F.F64.U32 R16, R16 ;  /* 0x0000001000107312 */ /* 0x000e220000201800 */
[----:B------:R-:W-:-:S07]  /*04b0*/  IMAD.MOV.U32 R21, RZ, RZ, R13 ;  /* 0x000000ffff157224 */ /* 0x000fce00078e000d */
[----:B0-----:R-:W0:Y:S02]  /*04c0*/  MUFU.RCP64H R9, R17 ;  /* 0x0000001100097308 */ /* 0x001e240000001800 */
[----:B0-----:R-:W-:-:S08]  /*04d0*/  DFMA R14, -R16, R8, 1 ;  /* 0x3ff00000100e742b */ /* 0x001fd00000000108 */
[----:B------:R-:W-:-:S08]  /*04e0*/  DFMA R14, R14, R14, R14 ;  /* 0x0000000e0e0e722b */ /* 0x000fd0000000000e */
[----:B------:R-:W-:-:S08]  /*04f0*/  DFMA R14, R8, R14, R8 ;  /* 0x0000000e080e722b */ /* 0x000fd00000000008 */
[----:B------:R-:W-:-:S08]  /*0500*/  DFMA R8, -R16, R14, 1 ;  /* 0x3ff000001008742b */ /* 0x000fd0000000010e */
[----:B------:R-:W-:-:S08]  /*0510*/  DFMA R8, R14, R8, R14 ;  /* 0x000000080e08722b */ /* 0x000fd0000000000e */
[----:B------:R-:W-:-:S08]  /*0520*/  DMUL R14, R8, R20 ;  /* 0x00000014080e7228 */ /* 0x000fd00000000000 */
[----:B------:R-:W-:-:S08]  /*0530*/  DFMA R20, -R16, R14, R20 ;  /* 0x0000000e1014722b */ /* 0x000fd00000000114 */
[----:B------:R-:W-:-:S10]  /*0540*/  DFMA R8, R8, R20, R14 ;  /* 0x000000140808722b */ /* 0x000fd4000000000e */
[----:B------:R-:W-:-:S05]  /*0550*/  FFMA R0, RZ, R17, R9 ;  /* 0x00000011ff007223 */ /* 0x000fca0000000009 */
[----:B------:R-:W-:-:S13]  /*0560*/  FSETP.GT.AND P0, PT, |R0|, 1.469367938527859385e-39, PT ;  /* 0x001000000000780b */ /* 0x000fda0003f04200 */
[----:B------:R-:W-:Y:S05]  /*0570*/  @P0 BRA P1, `(.L_x_6) ;  /* 0x0000000000100947 */ /* 0x000fea0000800000 */
[----:B------:R-:W-:Y:S01]  /*0580*/  MOV R6, R12 ;  /* 0x0000000c00067202 */ /* 0x000fe20000000f00 */
[----:B------:R-:W-:Y:S01]  /*0590*/  IMAD.MOV.U32 R5, RZ, RZ, R13 ;  /* 0x000000ffff057224 */ /* 0x000fe200078e000d */
[----:B------:R-:W-:-:S07]  /*05a0*/  MOV R0, 0x5c0 ;  /* 0x000005c000007802 */ /* 0x000fce0000000f00 */
[----:B------:R-:W-:Y:S05]  /*05b0*/  CALL.REL.NOINC `($__internal_0_$__cuda_sm20_div_rn_f64_full) ;  /* 0x0000000800a87944 */ /* 0x000fea0003c00000 */
.L_x_6:
[----:B------:R-:W-:Y:S05]  /*05c0*/  BSYNC.RECONVERGENT B0 ;  /* 0x0000000000007941 */ /* 0x000fea0003800200 */
.L_x_5:
[----:B------:R-:W-:Y:S01]  /*05d0*/  VIADD R16, R4, 0xfffffffb ;  /* 0xfffffffb04107836 */ /* 0x000fe20000000000 */
[----:B------:R-:W-:Y:S01]  /*05e0*/  MOV R21, R13 ;  /* 0x0000000d00157202 */ /* 0x000fe20000000f00 */
[----:B------:R-:W-:Y:S01]  /*05f0*/  IMAD.MOV.U32 R6, RZ, RZ, 0x1 ;  /* 0x00000001ff067424 */ /* 0x000fe200078e00ff */
[----:B------:R-:W-:Y:S01]  /*0600*/  FSETP.GEU.AND P1, PT, |R13|, 6.5827683646048100446e-37, PT ;  /* 0x036000000d00780b */ /* 0x000fe20003f2e200 */
[----:B------:R-:W-:Y:S01]  /*0610*/  IMAD.MOV.U32 R20, RZ, RZ, R12 ;  /* 0x000000ffff147224 */ /* 0x000fe200078e000c */
[----:B------:R-:W-:Y:S01]  /*0620*/  BSSY.RECONVERGENT B0, `(.L_x_7) ;  /* 0x0000015000007945 */ /* 0x000fe20003800200 */
[----:B------:R-:W0:Y:S01]  /*0630*/  I2F.F64.U32 R16, R16 ;  /* 0x0000001000107312 */ /* 0x000e220000201800 */
[----:B------:R-:W-:-:S07]  /*0640*/  DADD R18, R18, R8 ;  /* 0x0000000012127229 */ /* 0x000fce0000000008 */
        /* <DEDUP_REMOVED lines=12> */
[----:B------:R-:W-:Y:S01]  /*0710*/  IMAD.MOV.U32 R6, RZ, RZ, R12 ;  /* 0x000000ffff067224 */ /* 0x000fe200078e000c */
[----:B------:R-:W-:Y:S01]  /*0720*/  MOV R0, 0x750 ;  /* 0x0000075000007802 */ /* 0x000fe20000000f00 */
[----:B------:R-:W-:-:S07]  /*0730*/  IMAD.MOV.U32 R5, RZ, RZ, R13 ;  /* 0x000000ffff057224 */ /* 0x000fce00078e000d */
[----:B------:R-:W-:Y:S05]  /*0740*/  CALL.REL.NOINC `($__internal_0_$__cuda_sm20_div_rn_f64_full) ;  /* 0x0000000800447944 */ /* 0x000fea0003c00000 */
[----:B------:R-:W-:Y:S02]  /*0750*/  IMAD.MOV.U32 R6, RZ, RZ, R8 ;  /* 0x000000ffff067224 */ /* 0x000fe400078e0008 */
[----:B------:R-:W-:-:S07]  /*0760*/  IMAD.MOV.U32 R7, RZ, RZ, R9 ;  /* 0x000000ffff077224 */ /* 0x000fce00078e0009 */
.L_x_8:
[----:B------:R-:W-:Y:S05]  /*0770*/  BSYNC.RECONVERGENT B0 ;  /* 0x0000000000007941 */ /* 0x000fea0003800200 */
.L_x_7:
[----:B------:R-:W-:Y:S01]  /*0780*/  IADD3 R16, PT, PT, R4, -0x4, RZ ;  /* 0xfffffffc04107810 */ /* 0x000fe20007ffe0ff */
[----:B------:R-:W-:Y:S01]  /*0790*/  IMAD.MOV.U32 R8, RZ, RZ, 0x1 ;  /* 0x00000001ff087424 */ /* 0x000fe200078e00ff */
[----:B------:R-:W-:Y:S01]  /*07a0*/  FSETP.GEU.AND P1, PT, |R13|, 6.5827683646048100446e-37, PT ;  /* 0x036000000d00780b */ /* 0x000fe20003f2e200 */
[----:B------:R-:W-:Y:S01]  /*07b0*/  IMAD.MOV.U32 R20, RZ, RZ, R12 ;  /* 0x000000ffff147224 */ /* 0x000fe200078e000c */
[----:B------:R-:W-:Y:S01]  /*07c0*/  BSSY.RECONVERGENT B0, `(.L_x_9) ;  /* 0x0000014000007945 */ /* 0x000fe20003800200 */
[----:B------:R-:W-:Y:S01]  /*07d0*/  IMAD.MOV.U32 R21, RZ, RZ, R13 ;  /* 0x000000ffff157224 */ /* 0x000fe200078e000d */
        /* <DEDUP_REMOVED lines=15> */
[----:B------:R-:W-:Y:S02]  /*08d0*/  MOV R5, R13 ;  /* 0x0000000d00057202 */ /* 0x000fe40000000f00 */
[----:B------:R-:W-:-:S07]  /*08e0*/  MOV R0, 0x900 ;  /* 0x0000090000007802 */ /* 0x000fce0000000f00 */
[----:B------:R-:W-:Y:S05]  /*08f0*/  CALL.REL.NOINC `($__internal_0_$__cuda_sm20_div_rn_f64_full) ;  /* 0x0000000400d87944 */ /* 0x000fea0003c00000 */
.L_x_10:
[----:B------:R-:W-:Y:S05]  /*0900*/  BSYNC.RECONVERGENT B0 ;  /* 0x0000000000007941 */ /* 0x000fea0003800200 */
.L_x_9:
        /* <DEDUP_REMOVED lines=24> */
[----:B------:R-:W-:Y:S02]  /*0a90*/  IMAD.MOV.U32 R6, RZ, RZ, R8 ;  /* 0x000000ffff067224 */ /* 0x000fe400078e0008 */
[----:B------:R-:W-:-:S07]  /*0aa0*/  IMAD.MOV.U32 R7, RZ, RZ, R9 ;  /* 0x000000ffff077224 */ /* 0x000fce00078e0009 */
.L_x_12:
[----:B------:R-:W-:Y:S05]  /*0ab0*/  BSYNC.RECONVERGENT B0 ;  /* 0x0000000000007941 */ /* 0x000fea0003800200 */
.L_x_11:
[----:B------:R-:W-:Y:S01]  /*0ac0*/  VIADD R16, R4, 0xfffffffe ;  /* 0xfffffffe04107836 */ /* 0x000fe20000000000 */
[----:B------:R-:W-:Y:S01]  /*0ad0*/  MOV R8, 0x1 ;  /* 0x0000000100087802 */ /* 0x000fe20000000f00 */
[----:B------:R-:W-:Y:S01]  /*0ae0*/  IMAD.MOV.U32 R20, RZ, RZ, R12 ;  /* 0x000000ffff147224 */ /* 0x000fe200078e000c */
        /* <DEDUP_REMOVED lines=21> */
.L_x_14:
[----:B------:R-:W-:Y:S05]  /*0c40*/  BSYNC.RECONVERGENT B0 ;  /* 0x0000000000007941 */ /* 0x000fea0003800200 */
.L_x_13:
        /* <DEDUP_REMOVED lines=24> */
[----:B------:R-:W-:Y:S02]  /*0dd0*/  IMAD.MOV.U32 R6, RZ, RZ, R8 ;  /* 0x000000ffff067224 */ /* 0x000fe400078e0008 */
[----:B------:R-:W-:-:S07]  /*0de0*/  IMAD.MOV.U32 R7, RZ, RZ, R9 ;  /* 0x000000ffff077224 */ /* 0x000fce00078e0009 */
.L_x_16:
[----:B------:R-:W-:Y:S05]  /*0df0*/  BSYNC.RECONVERGENT B0 ;  /* 0x0000000000007941 */ /* 0x000fea0003800200 */
.L_x_15:
[----:B------:R-:W0:Y:S01]  /*0e00*/  I2F.F64.U32 R16, R4 ;  /* 0x0000000400107312 */ /* 0x000e220000201800 */
[----:B------:R-:W-:Y:S01]  /*0e10*/  IMAD.MOV.U32 R8, RZ, RZ, 0x1 ;  /* 0x00000001ff087424 */ /* 0x000fe200078e00ff */
[----:B------:R-:W-:Y:S01]  /*0e20*/  MOV R21, R13 ;  /* 0x0000000d00157202 */ /* 0x000fe20000000f00 */
[----:B------:R-:W-:Y:S01]  /*0e30*/  IMAD.MOV.U32 R20, RZ, RZ, R12 ;  /* 0x000000ffff147224 */ /* 0x000fe200078e000c */
[----:B------:R-:W-:Y:S01]  /*0e40*/  FSETP.GEU.AND P1, PT, |R13|, 6.5827683646048100446e-37, PT ;  /* 0x036000000d00780b */ /* 0x000fe20003f2e200 */
[----:B------:R-:W-:Y:S01]  /*0e50*/  BSSY.RECONVERGENT B0, `(.L_x_17) ;  /* 0x0000012000007945 */ /* 0x000fe20003800200 */
[----:B------:R-:W-:Y:S02]  /*0e60*/  DADD R18, R18, R6 ;  /* 0x0000000012127229 */ /* 0x000fe40000000006 */
        /* <DEDUP_REMOVED lines=16> */
.L_x_18:
[----:B------:R-:W-:Y:S05]  /*0f70*/  BSYNC.RECONVERGENT B0 ;  /* 0x0000000000007941 */ /* 0x000fea0003800200 */
.L_x_17:
[----:B------:R-:W-:Y:S01]  /*0f80*/  VIADD R4, R4, 0x8 ;  /* 0x0000000804047836 */ /* 0x000fe20000000000 */
[----:B------:R-:W-:Y:S02]  /*0f90*/  DADD R18, R18, R8 ;  /* 0x0000000012127229 */ /* 0x000fe40000000008 */
[----:B------:R-:W-:Y:S02]  /*0fa0*/  DADD R10, R10, 8 ;  /* 0x402000000a0a7429 */ /* 0x000fe40000000000 */
[----:B------:R-:W-:-:S13]  /*0fb0*/  ISETP.NE.AND P0, PT, R4, 0x3ef, PT ;  /* 0x000003ef0400780c */ /* 0x000fda0003f05270 */
[----:B------:R-:W-:Y:S05]  /*0fc0*/  @P0 BRA `(.L_x_19) ;  /* 0xfffffff000bc0947 */ /* 0x000fea000383ffff */
[----:B------:R-:W0:Y:S01]  /*0fd0*/  LDC.64 R4, c[0x0][0x380] ;  /* 0x0000e000ff047b82 */ /* 0x000e220000000a00 */
[----:B------:R-:W1:Y:S01]  /*0fe0*/  F2F.F32.F64 R19, R18 ;  /* 0x0000001200137310 */ /* 0x000e620000301000 */
[----:B------:R-:W2:Y:S01]  /*0ff0*/  LDCU UR4, c[0x0][0x388] ;  /* 0x00007100ff0477ac */ /* 0x000ea20008000800 */
[----:B0-----:R-:W-:-:S04]  /*1000*/  IMAD.WIDE R4, R2, 0x4, R4 ;  /* 0x0000000402047825 */ /* 0x001fc800078e0204 */
[----:B------:R-:W-:Y:S01]  /*1010*/  IMAD.IADD R2, R3, 0x1, R2 ;  /* 0x0000000103027824 */ /* 0x000fe200078e0202 */
[----:B-1----:R0:W-:Y:S04]  /*1020*/  STG.E desc[UR6][R4.64], R19 ;  /* 0x0000001304007986 */ /* 0x0021e8000c101906 */
[----:B--2---:R-:W-:-:S13]  /*1030*/  ISETP.GE.AND P0, PT, R2, UR4, PT ;  /* 0x0000000402007c0c */ /* 0x004fda000bf06270 */
[----:B0-----:R-:W-:Y:S05]  /*1040*/  @!P0 BRA `(.L_x_20) ;  /* 0xfffffff000188947 */ /* 0x001fea000383ffff */
[----:B------:R-:W-:Y:S05]  /*1050*/  EXIT ;  /* 0x000000000000794d */ /* 0x000fea0003800000 */
        .weak           $__internal_0_$__cuda_sm20_div_rn_f64_full
        .type           $__internal_0_$__cuda_sm20_div_rn_f64_full,@function
        .size           $__internal_0_$__cuda_sm20_div_rn_f64_full,($__internal_1_$__cuda_sm20_dsqrt_rn_f64_mediumpath_v1 - $__internal_0_$__cuda_sm20_div_rn_f64_full)
$__internal_0_$__cuda_sm20_div_rn_f64_full:
[C---:B------:R-:W-:Y:S01]  /*1060*/  FSETP.GEU.AND P0, PT, |R17|.reuse, 1.469367938527859385e-39, PT ;  /* 0x001000001100780b */ /* 0x040fe20003f0e200 */
[----:B------:R-:W-:Y:S01]  /*1070*/  IMAD.MOV.U32 R25, RZ, RZ, R5 ;  /* 0x000000ffff197224 */ /* 0x000fe200078e0005 */
[C---:B------:R-:W-:Y:S01]  /*1080*/  LOP3.LUT R14, R17.reuse, 0x800fffff, RZ, 0xc0, !PT ;  /* 0x800fffff110e7812 */ /* 0x040fe200078ec0ff */
[----:B------:R-:W-:Y:S01]  /*1090*/  IMAD.MOV.U32 R22, RZ, RZ, 0x1 ;  /* 0x00000001ff167424 */ /* 0x000fe200078e00ff */
[----:B------:R-:W-:Y:S01]  /*10a0*/  LOP3.LUT R8, R17, 0x7ff00000, RZ, 0xc0, !PT ;  /* 0x7ff0000011087812 */ /* 0x000fe200078ec0ff */
[----:B------:R-:W-:Y:S01]  /*10b0*/  IMAD.MOV.U32 R24, RZ, RZ, R6 ;  /* 0x000000ffff187224 */ /* 0x000fe200078e0006 */
[----:B------:R-:W-:Y:S01]  /*10c0*/  LOP3.LUT R15, R14, 0x3ff00000, RZ, 0xfc, !PT ;  /* 0x3ff000000e0f7812 */ /* 0x000fe200078efcff */
[----:B------:R-:W-:Y:S01]  /*10d0*/  BSSY.RECONVERGENT B1, `(.L_x_21) ;  /* 0x0000052000017945 */ /* 0x000fe20003800200 */
[----:B------:R-:W-:Y:S02]  /*10e0*/  MOV R14, R16 ;  /* 0x00000010000e7202 */ /* 0x000fe40000000f00 */
[----:B------:R-:W-:-:S02]  /*10f0*/  FSETP.GEU.AND P2, PT, |R25|, 1.469367938527859385e-39, PT ;  /* 0x001000001900780b */ /* 0x000fc40003f4e200 */
[----:B------:R-:W-:Y:S01]  /*1100*/  LOP3.LUT R5, R25, 0x7ff00000, RZ, 0xc0, !PT ;  /* 0x7ff0000019057812 */ /* 0x000fe200078ec0ff */
[----:B------:R-:W-:-:S03]  /*1110*/  @!P0 DMUL R14, R16, 8.98846567431157953865e+307 ;  /* 0x7fe00000100e8828 */ /* 0x000fc60000000000 */
[----:B------:R-:W-:-:S03]  /*1120*/  ISETP.GE.U32.AND P1, PT, R5, R8, PT ;  /* 0x000000080500720c */ /* 0x000fc60003f26070 */
[----:B------:R-:W0:Y:S04]  /*1130*/  MUFU.RCP64H R23, R15 ;  /* 0x0000000f00177308 */ /* 0x000e280000001800 */
[----:B------:R-:W-:Y:S01]  /*1140*/  @!P2 LOP3.LUT R6, R17, 0x7ff00000, RZ, 0xc0, !PT ;  /* 0x7ff000001106a812 */ /* 0x000fe200078ec0ff */
[----:B------:R-:W-:Y:S01]  /*1150*/  @!P2 IMAD.MOV.U32 R26, RZ, RZ, RZ ;  /* 0x000000ffff1aa224 */ /* 0x000fe200078e00ff */
[----:B------:R-:W-:Y:S02]  /*1160*/  @!P0 LOP3.LUT R8, R15, 0x7ff00000, RZ, 0xc0, !PT ;  /* 0x7ff000000f088812 */ /* 0x000fe400078ec0ff */
[----:B------:R-:W-:Y:S01]  /*1170*/  @!P2 ISETP.GE.U32.AND P3, PT, R5, R6, PT ;  /* 0x000000060500a20c */ /* 0x000fe20003f66070 */
[----:B------:R-:W-:-:S05]  /*1180*/  IMAD.MOV.U32 R6, RZ, RZ, 0x1ca00000 ;  /* 0x1ca00000ff067424 */ /* 0x000fca00078e00ff */
[C---:B------:R-:W-:Y:S02]  /*1190*/  @!P2 SEL R9, R6.reuse, 0x63400000, !P3 ;  /* 0x634000000609a807 */ /* 0x040fe40005800000 */
[----:B------:R-:W-:Y:S01]  /*11a0*/  SEL R7, R6, 0x63400000, !P1 ;  /* 0x6340000006077807 */ /* 0x000fe20004800000 */
[----:B0-----:R-:W-:Y:S01]  /*11b0*/  DFMA R20, R22, -R14, 1 ;  /* 0x3ff000001614742b */ /* 0x001fe2000000080e */
[----:B------:R-:W-:-:S04]  /*11c0*/  @!P2 LOP3.LUT R9, R9, 0x80000000, R25, 0xf8, !PT ;  /* 0x800000000909a812 */ /* 0x000fc800078ef819 */
[----:B------:R-:W-:-:S03]  /*11d0*/  @!P2 LOP3.LUT R27, R9, 0x100000, RZ, 0xfc, !PT ;  /* 0x00100000091ba812 */ /* 0x000fc600078efcff */
[----:B------:R-:W-:-:S08]  /*11e0*/  DFMA R20, R20, R20, R20 ;  /* 0x000000141414722b */ /* 0x000fd00000000014 */
[----:B------:R-:W-:Y:S01]  /*11f0*/  DFMA R22, R22, R20, R22 ;  /* 0x000000141616722b */ /* 0x000fe20000000016 */
[----:B------:R-:W-:Y:S01]  /*1200*/  LOP3.LUT R21, R7, 0x800fffff, R25, 0xf8, !PT ;  /* 0x800fffff07157812 */ /* 0x000fe200078ef819 */
[----:B------:R-:W-:Y:S01]  /*1210*/  IMAD.MOV.U32 R7, RZ, RZ, R5 ;  /* 0x000000ffff077224 */ /* 0x000fe200078e0005 */
[----:B------:R-:W-:-:S05]  /*1220*/  MOV R20, R24 ;  /* 0x0000001800147202 */ /* 0x000fca0000000f00 */
[----:B------:R-:W-:Y:S02]  /*1230*/  DFMA R28, R22, -R14, 1 ;  /* 0x3ff00000161c742b */ /* 0x000fe4000000080e */
[----:B------:R-:W-:-:S06]  /*1240*/  @!P2 DFMA R20, R20, 2, -R26 ;  /* 0x400000001414a82b */ /* 0x000fcc000000081a */
[----:B------:R-:W-:-:S04]  /*1250*/  DFMA R28, R22, R28, R22 ;  /* 0x0000001c161c722b */ /* 0x000fc80000000016 */
[----:B------:R-:W-:-:S04]  /*1260*/  @!P2 LOP3.LUT R7, R21, 0x7ff00000, RZ, 0xc0, !PT ;  /* 0x7ff000001507a812 */ /* 0x000fc800078ec0ff */
[----:B------:R-:W-:Y:S01]  /*1270*/  DMUL R26, R28, R20 ;  /* 0x000000141c1a7228 */ /* 0x000fe20000000000 */
[----:B------:R-:W-:-:S05]  /*1280*/  VIADD R9, R7, 0xffffffff ;  /* 0xffffffff07097836 */ /* 0x000fca0000000000 */
[----:B------:R-:W-:Y:S01]  /*1290*/  ISETP.GT.U32.AND P0, PT, R9, 0x7feffffe, PT ;  /* 0x7feffffe0900780c */ /* 0x000fe20003f04070 */
[----:B------:R-:W-:Y:S01]  /*12a0*/  VIADD R9, R8, 0xffffffff ;  /* 0xffffffff08097836 */ /* 0x000fe20000000000 */
[----:B------:R-:W-:-:S04]  /*12b0*/  DFMA R22, R26, -R14, R20 ;  /* 0x8000000e1a16722b */ /* 0x000fc80000000014 */
[----:B------:R-:W-:-:S04]  /*12c0*/  ISETP.GT.U32.OR P0, PT, R9, 0x7feffffe, P0 ;  /* 0x7feffffe0900780c */ /* 0x000fc80000704470 */
[----:B------:R-:W-:-:S09]  /*12d0*/  DFMA R22, R28, R22, R26 ;  /* 0x000000161c16722b */ /* 0x000fd2000000001a */
[----:B------:R-:W-:Y:S05]  /*12e0*/  @P0 BRA `(.L_x_22) ;  /* 0x00000000006c0947 */ /* 0x000fea0003800000 */
[----:B------:R-:W-:-:S04]  /*12f0*/  LOP3.LUT R8, R17, 0x7ff00000, RZ, 0xc0, !PT ;  /* 0x7ff0000011087812 */ /* 0x000fc800078ec0ff */
[CC--:B------:R-:W-:Y:S02]  /*1300*/  VIADDMNMX R7, R5.reuse, -R8.reuse, 0xb9600000, !PT ;  /* 0xb960000005077446 */ /* 0x0c0fe40007800908 */
[----:B------:R-:W-:Y:S01]  /*1310*/  ISETP.GE.U32.AND P0, PT, R5, R8, PT ;  /* 0x000000080500720c */ /* 0x000fe20003f06070 */
[----:B------:R-:W-:Y:S01]  /*1320*/  IMAD.MOV.U32 R8, RZ, RZ, RZ ;  /* 0x000000ffff087224 */ /* 0x000fe200078e00ff */
[----:B------:R-:W-:Y:S02]  /*1330*/  VIMNMX R7, PT, PT, R7, 0x46a00000, PT ;  /* 0x46a0000007077848 */ /* 0x000fe40003fe0100 */
[----:B------:R-:W-:-:S04]  /*1340*/  SEL R6, R6, 0x63400000, !P0 ;  /* 0x6340000006067807 */ /* 0x000fc80004000000 */
[----:B------:R-:W-:-:S05]  /*1350*/  IADD3 R6, PT, PT, -R6, R7, RZ ;  /* 0x0000000706067210 */ /* 0x000fca0007ffe1ff */
[----:B------:R-:W-:-:S06]  /*1360*/  VIADD R9, R6, 0x7fe00000 ;  /* 0x7fe0000006097836 */ /* 0x000fcc0000000000 */
[----:B------:R-:W-:-:S10]  /*1370*/  DMUL R26, R22, R8 ;  /* 0x00000008161a7228 */ /* 0x000fd40000000000 */
[----:B------:R-:W-:-:S13]  /*1380*/  FSETP.GTU.AND P0, PT, |R27|, 1.469367938527859385e-39, PT ;  /* 0x001000001b00780b */ /* 0x000fda0003f0c200 */
[----:B------:R-:W-:Y:S05]  /*1390*/  @P0 BRA `(.L_x_23) ;  /* 0x0000000000940947 */ /* 0x000fea0003800000 */
[----:B------:R-:W-:-:S06]  /*13a0*/  DFMA R14, R22, -R14, R20 ;  /* 0x8000000e160e722b */ /* 0x000fcc0000000014 */
[----:B------:R-:W-:-:S04]  /*13b0*/  IMAD.MOV.U32 R14, RZ, RZ, RZ ;  /* 0x000000ffff0e7224 */ /* 0x000fc800078e00ff */
[C---:B------:R-:W-:Y:S02]  /*13c0*/  FSETP.NEU.AND P0, PT, R15.reuse, RZ, PT ;  /* 0x000000ff0f00720b */ /* 0x040fe40003f0d000 */
[----:B------:R-:W-:-:S04]  /*13d0*/  LOP3.LUT R16, R15, 0x80000000, R17, 0x48, !PT ;  /* 0x800000000f107812 */ /* 0x000fc800078e4811 */
[----:B------:R-:W-:-:S07]  /*13e0*/  LOP3.LUT R15, R16, R9, RZ, 0xfc, !PT ;  /* 0x00000009100f7212 */ /* 0x000fce00078efcff */
[----:B------:R-:W-:Y:S05]  /*13f0*/  @!P0 BRA `(.L_x_23) ;  /* 0x00000000007c8947 */ /* 0x000fea0003800000 */
[----:B------:R-:W-:Y:S01]  /*1400*/  IMAD.MOV R9, RZ, RZ, -R6 ;  /* 0x000000ffff097224 */ /* 0x000fe200078e0a06 */
[----:B------:R-:W-:Y:S02]  /*1410*/  MOV R8, RZ ;  /* 0x000000ff00087202 */ /* 0x000fe40000000f00 */
[----:B------:R-:W-:-:S04]  /*1420*/  IADD3 R6, PT, PT, -R6, -0x43300000, RZ ;  /* 0xbcd0000006067810 */ /* 0x000fc80007ffe1ff */
[----:B------:R-:W-:Y:S02]  /*1430*/  DFMA R8, R26, -R8, R22 ;  /* 0x800000081a08722b */ /* 0x000fe40000000016 */
[----:B------:R-:W-:-:S08]  /*1440*/  DMUL.RP R22, R22, R14 ;  /* 0x0000000e16167228 */ /* 0x000fd00000008000 */
[----:B------:R-:W-:Y:S02]  /*1450*/  FSETP.NEU.AND P0, PT, |R9|, R6, PT ;  /* 0x000000060900720b */ /* 0x000fe40003f0d200 */
[----:B------:R-:W-:Y:S02]  /*1460*/  LOP3.LUT R5, R23, R16, RZ, 0x3c, !PT ;  /* 0x0000001017057212 */ /* 0x000fe400078e3cff */
[----:B------:R-:W-:Y:S02]  /*1470*/  FSEL R26, R22, R26, !P0 ;  /* 0x0000001a161a7208 */ /* 0x000fe40004000000 */
[----:B------:R-:W-:Y:S01]  /*1480*/  FSEL R27, R5, R27, !P0 ;  /* 0x0000001b051b7208 */ /* 0x000fe20004000000 */
[----:B------:R-:W-:Y:S06]  /*1490*/  BRA `(.L_x_23) ;  /* 0x0000000000547947 */ /* 0x000fec0003800000 */
.L_x_22:
[----:B------:R-:W-:-:S14]  /*14a0*/  DSETP.NAN.AND P0, PT, R24, R24, PT ;  /* 0x000000181800722a */ /* 0x000fdc0003f08000 */
[----:B------:R-:W-:Y:S05]  /*14b0*/  @P0 BRA `(.L_x_24) ;  /* 0x0000000000440947 */ /* 0x000fea0003800000 */
[----:B------:R-:W-:-:S14]  /*14c0*/  DSETP.NAN.AND P0, PT, R16, R16, PT ;  /* 0x000000101000722a */ /* 0x000fdc0003f08000 */
[----:B------:R-:W-:Y:S05]  /*14d0*/  @P0 BRA `(.L_x_25) ;  /* 0x0000000000300947 */ /* 0x000fea0003800000 */
[----:B------:R-:W-:Y:S01]  /*14e0*/  ISETP.NE.AND P0, PT, R7, R8, PT ;  /* 0x000000080700720c */ /* 0x000fe20003f05270 */
[----:B------:R-:W-:Y:S02]  /*14f0*/  IMAD.MOV.U32 R26, RZ, RZ, 0x0 ;  /* 0x00000000ff1a7424 */ /* 0x000fe400078e00ff */
[----:B------:R-:W-:-:S10]  /*1500*/  IMAD.MOV.U32 R27, RZ, RZ, -0x80000 ;  /* 0xfff80000ff1b7424 */ /* 0x000fd400078e00ff */
[----:B------:R-:W-:Y:S05]  /*1510*/  @!P0 BRA `(.L_x_23) ;  /* 0x0000000000348947 */ /* 0x000fea0003800000 */
[----:B------:R-:W-:Y:S02]  /*1520*/  ISETP.NE.AND P0, PT, R7, 0x7ff00000, PT ;  /* 0x7ff000000700780c */ /* 0x000fe40003f05270 */
[----:B------:R-:W-:Y:S02]  /*1530*/  LOP3.LUT R27, R25, 0x80000000, R17, 0x48, !PT ;  /* 0x80000000191b7812 */ /* 0x000fe400078e4811 */
[----:B------:R-:W-:-:S13]  /*1540*/  ISETP.EQ.OR P0, PT, R8, RZ, !P0 ;  /* 0x000000ff0800720c */ /* 0x000fda0004702670 */
[----:B------:R-:W-:Y:S01]  /*1550*/  @P0 LOP3.LUT R5, R27, 0x7ff00000, RZ, 0xfc, !PT ;  /* 0x7ff000001b050812 */ /* 0x000fe200078efcff */
[----:B------:R-:W-:Y:S02]  /*1560*/  @!P0 IMAD.MOV.U32 R26, RZ, RZ, RZ ;  /* 0x000000ffff1a8224 */ /* 0x000fe400078e00ff */
[----:B------:R-:W-:Y:S01]  /*1570*/  @P0 IMAD.MOV.U32 R26, RZ, RZ, RZ ;  /* 0x000000ffff1a0224 */ /* 0x000fe200078e00ff */
[----:B------:R-:W-:Y:S01]  /*1580*/  @P0 MOV R27, R5 ;  /* 0x00000005001b0202 */ /* 0x000fe20000000f00 */
[----:B------:R-:W-:Y:S06]  /*1590*/  BRA `(.L_x_23) ;  /* 0x0000000000147947 */ /* 0x000fec0003800000 */
.L_x_25:
[----:B------:R-:W-:Y:S01]  /*15a0*/  LOP3.LUT R27, R17, 0x80000, RZ, 0xfc, !PT ;  /* 0x00080000111b7812 */ /* 0x000fe200078efcff */
[----:B------:R-:W-:Y:S01]  /*15b0*/  IMAD.MOV.U32 R26, RZ, RZ, R16 ;  /* 0x000000ffff1a7224 */ /* 0x000fe200078e0010 */
[----:B------:R-:W-:Y:S06]  /*15c0*/  BRA `(.L_x_23) ;  /* 0x0000000000087947 */ /* 0x000fec0003800000 */
.L_x_24:
[----:B------:R-:W-:Y:S01]  /*15d0*/  LOP3.LUT R27, R25, 0x80000, RZ, 0xfc, !PT ;  /* 0x00080000191b7812 */ /* 0x000fe200078efcff */
[----:B------:R-:W-:-:S07]  /*15e0*/  IMAD.MOV.U32 R26, RZ, RZ, R24 ;  /* 0x000000ffff1a7224 */ /* 0x000fce00078e0018 */
.L_x_23:
[----:B------:R-:W-:Y:S05]  /*15f0*/  BSYNC.RECONVERGENT B1 ;  /* 0x0000000000017941 */ /* 0x000fea0003800200 */
.L_x_21:
[----:B------:R-:W-:Y:S01]  /*1600*/  MOV R6, R0 ;  /* 0x0000000000067202 */ /* 0x000fe20000000f00 */
[----:B------:R-:W-:Y:S02]  /*1610*/  IMAD.MOV.U32 R7, RZ, RZ, 0x0 ;  /* 0x00000000ff077424 */ /* 0x000fe400078e00ff */
[----:B------:R-:W-:Y:S02]  /*1620*/  IMAD.MOV.U32 R8, RZ, RZ, R26 ;  /* 0x000000ffff087224 */ /* 0x000fe400078e001a */
[----:B------:R-:W-:Y:S01]  /*1630*/  IMAD.MOV.U32 R9, RZ, RZ, R27 ;  /* 0x000000ffff097224 */ /* 0x000fe200078e001b */
[----:B------:R-:W-:Y:S06]  /*1640*/  RET.REL.NODEC R6 `(_Z6kernelPfi) ;  /* 0xffffffe8066c7950 */ /* 0x000fec0003c3ffff */
        .weak           $__internal_1_$__cuda_sm20_dsqrt_rn_f64_mediumpath_v1
        .type           $__internal_1_$__cuda_sm20_dsqrt_rn_f64_mediumpath_v1,@function
        .size           $__internal_1_$__cuda_sm20_dsqrt_rn_f64_mediumpath_v1,($_Z6kernelPfi$__internal_accurate_pow - $__internal_1_$__cuda_sm20_dsqrt_rn_f64_mediumpath_v1)
$__internal_1_$__cuda_sm20_dsqrt_rn_f64_mediumpath_v1:
[----:B------:R-:W-:Y:S01]  /*1650*/  ISETP.GE.U32.AND P1, PT, R6, -0x3400000, PT ;  /* 0xfcc000000600780c */ /* 0x000fe20003f26070 */
[----:B------:R-:W-:Y:S01]  /*1660*/  BSSY.RECONVERGENT B1, `(.L_x_26) ;  /* 0x0000028000017945 */ /* 0x000fe20003800200 */
[----:B------:R-:W-:Y:S01]  /*1670*/  IMAD.MOV.U32 R6, RZ, RZ, R4 ;  /* 0x000000ffff067224 */ /* 0x000fe200078e0004 */
[----:B------:R-:W-:Y:S01]  /*1680*/  MOV R4, R16 ;  /* 0x0000001000047202 */ /* 0x000fe20000000f00 */
[----:B------:R-:W-:Y:S02]  /*1690*/  IMAD.MOV.U32 R7, RZ, RZ, R5 ;  /* 0x000000ffff077224 */ /* 0x000fe400078e0005 */
[----:B------:R-:W-:Y:S02]  /*16a0*/  IMAD.MOV.U32 R10, RZ, RZ, R12 ;  /* 0x000000ffff0a7224 */ /* 0x000fe400078e000c */
[----:B------:R-:W-:-:S05]  /*16b0*/  IMAD.MOV.U32 R5, RZ, RZ, R17 ;  /* 0x000000ffff057224 */ /* 0x000fca00078e0011 */
[----:B------:R-:W-:Y:S05]  /*16c0*/  @!P1 BRA `(.L_x_27) ;  /* 0x0000000000209947 */ /* 0x000fea0003800000 */
[----:B------:R-:W-:-:S10]  /*16d0*/  DFMA.RM R4, R4, R10, R14 ;  /* 0x0000000a0404722b */ /* 0x000fd4000000400e */
[----:B------:R-:W-:-:S05]  /*16e0*/  IADD3 R8, P1, PT, R4, 0x1, RZ ;  /* 0x0000000104087810 */ /* 0x000fca0007f3e0ff */
[----:B------:R-:W-:-:S06]  /*16f0*/  IMAD.X R9, RZ, RZ, R5, P1 ;  /* 0x000000ffff097224 */ /* 0x000fcc00008e0605 */
[----:B------:R-:W-:-:S08]  /*1700*/  DFMA.RP R6, -R4, R8, R6 ;  /* 0x000000080406722b */ /* 0x000fd00000008106 */
[----:B------:R-:W-:-:S06]  /*1710*/  DSETP.GT.AND P1, PT, R6, RZ, PT ;  /* 0x000000ff0600722a */ /* 0x000fcc0003f24000 */
[----:B------:R-:W-:Y:S02]  /*1720*/  FSEL R4, R8, R4, P1 ;  /* 0x0000000408047208 */ /* 0x000fe40000800000 */
[----:B------:R-:W-:Y:S01]  /*1730*/  FSEL R5, R9, R5, P1 ;  /* 0x0000000509057208 */ /* 0x000fe20000800000 */
[----:B------:R-:W-:Y:S06]  /*1740*/  BRA `(.L_x_28) ;  /* 0x0000000000647947 */ /* 0x000fec0003800000 */
.L_x_27:
[----:B------:R-:W-:-:S14]  /*1750*/  DSETP.NE.AND P1, PT, R6, RZ, PT ;  /* 0x000000ff0600722a */ /* 0x000fdc0003f25000 */
[----:B------:R-:W-:Y:S05]  /*1760*/  @!P1 BRA `(.L_x_29) ;  /* 0x0000000000589947 */ /* 0x000fea0003800000 */
[----:B------:R-:W-:-:S13]  /*1770*/  ISETP.GE.AND P1, PT, R7, RZ, PT ;  /* 0x000000ff0700720c */ /* 0x000fda0003f26270 */
[----:B------:R-:W-:Y:S02]  /*1780*/  @!P1 IMAD.MOV.U32 R4, RZ, RZ, 0x0 ;  /* 0x00000000ff049424 */ /* 0x000fe400078e00ff */
[----:B------:R-:W-:Y:S01]  /*1790*/  @!P1 IMAD.MOV.U32 R5, RZ, RZ, -0x80000 ;  /* 0xfff80000ff059424 */ /* 0x000fe200078e00ff */
[----:B------:R-:W-:Y:S06]  /*17a0*/  @!P1 BRA `(.L_x_28) ;  /* 0x00000000004c9947 */ /* 0x000fec0003800000 */
[----:B------:R-:W-:-:S13]  /*17b0*/  ISETP.GT.AND P1, PT, R7, 0x7fefffff, PT ;  /* 0x7fefffff0700780c */ /* 0x000fda0003f24270 */
[----:B------:R-:W-:Y:S05]  /*17c0*/  @P1 BRA `(.L_x_29) ;  /* 0x0000000000401947 */ /* 0x000fea0003800000 */
[----:B------:R-:W-:Y:S01]  /*17d0*/  DMUL R4, R6, 8.11296384146066816958e+31 ;  /* 0x4690000006047828 */ /* 0x000fe20000000000 */
[----:B------:R-:W-:Y:S01]  /*17e0*/  IMAD.MOV.U32 R10, RZ, RZ, 0x0 ;  /* 0x00000000ff0a7424 */ /* 0x000fe200078e00ff */
[----:B------:R-:W-:Y:S01]  /*17f0*/  MOV R6, RZ ;  /* 0x000000ff00067202 */ /* 0x000fe20000000f00 */
[----:B------:R-:W-:-:S03]  /*1800*/  IMAD.MOV.U32 R11, RZ, RZ, 0x3fd80000 ;  /* 0x3fd80000ff0b7424 */ /* 0x000fc600078e00ff */
[----:B------:R-:W0:Y:S02]  /*1810*/  MUFU.RSQ64H R7, R5 ;  /* 0x0000000500077308 */ /* 0x000e240000001c00 */
[----:B0-----:R-:W-:-:S08]  /*1820*/  DMUL R8, R6, R6 ;  /* 0x0000000606087228 */ /* 0x001fd00000000000 */
[----:B------:R-:W-:-:S08]  /*1830*/  DFMA R8, R4, -R8, 1 ;  /* 0x3ff000000408742b */ /* 0x000fd00000000808 */
[----:B------:R-:W-:Y:S02]  /*1840*/  DFMA R10, R8, R10, 0.5 ;  /* 0x3fe00000080a742b */ /* 0x000fe4000000000a */
[----:B------:R-:W-:-:S08]  /*1850*/  DMUL R8, R6, R8 ;  /* 0x0000000806087228 */ /* 0x000fd00000000000 */
[----:B------:R-:W-:-:S08]  /*1860*/  DFMA R8, R10, R8, R6 ;  /* 0x000000080a08722b */ /* 0x000fd00000000006 */
[----:B------:R-:W-:Y:S02]  /*1870*/  DMUL R6, R4, R8 ;  /* 0x0000000804067228 */ /* 0x000fe40000000000 */
[----:B------:R-:W-:-:S06]  /*1880*/  VIADD R9, R9, 0xfff00000 ;  /* 0xfff0000009097836 */ /* 0x000fcc0000000000 */
[----:B------:R-:W-:-:S08]  /*1890*/  DFMA R10, R6, -R6, R4 ;  /* 0x80000006060a722b */ /* 0x000fd00000000004 */
[----:B------:R-:W-:-:S10]  /*18a0*/  DFMA R4, R8, R10, R6 ;  /* 0x0000000a0804722b */ /* 0x000fd40000000006 */
[----:B------:R-:W-:Y:S01]  /*18b0*/  IADD3 R5, PT, PT, R5, -0x3500000, RZ ;  /* 0xfcb0000005057810 */ /* 0x000fe20007ffe0ff */
[----:B------:R-:W-:Y:S06]  /*18c0*/  BRA `(.L_x_28) ;  /* 0x0000000000047947 */ /* 0x000fec0003800000 */
.L_x_29:
[----:B------:R-:W-:-:S11]  /*18d0*/  DADD R4, R6, R6 ;  /* 0x0000000006047229 */ /* 0x000fd60000000006 */
.L_x_28:
[----:B------:R-:W-:Y:S05]  /*18e0*/  BSYNC.RECONVERGENT B1 ;  /* 0x0000000000017941 */ /* 0x000fea0003800200 */
.L_x_26:
[----:B------:R-:W-:Y:S02]  /*18f0*/  IMAD.MOV.U32 R8, RZ, RZ, R4 ;  /* 0x000000ffff087224 */ /* 0x000fe400078e0004 */
[----:B------:R-:W-:Y:S01]  /*1900*/  IMAD.MOV.U32 R9, RZ, RZ, R5 ;  /* 0x000000ffff097224 */ /* 0x000fe200078e0005 */
[----:B------:R-:W-:Y:S01]  /*1910*/  MOV R5, 0x0 ;  /* 0x0000000000057802 */ /* 0x000fe20000000f00 */
[----:B------:R-:W-:-:S04]  /*1920*/  IMAD.MOV.U32 R4, RZ, RZ, R0 ;  /* 0x000000ffff047224 */ /* 0x000fc800078e0000 */
[----:B------:R-:W-:Y:S05]  /*1930*/  RET.REL.NODEC R4 `(_Z6kernelPfi) ;  /* 0xffffffe404b07950 */ /* 0x000fea0003c3ffff */
        .type           $_Z6kernelPfi$__internal_accurate_pow,@function
        .size           $_Z6kernelPfi$__internal_accurate_pow,(.L_x_34 - $_Z6kernelPfi$__internal_accurate_pow)
$_Z6kernelPfi$__internal_accurate_pow:
[----:B------:R-:W0:Y:S01]  /*1940*/  MUFU.RCP64H R13, 1.785396575927734375 ;  /* 0x3ffc90fc000d7908 */ /* 0x000e220000001800 */
[----:B------:R-:W-:Y:S01]  /*1950*/  IMAD.MOV.U32 R6, RZ, RZ, -0x7f23cc9 ;  /* 0xf80dc337ff067424 */ /* 0x000fe200078e00ff */
[----:B------:R-:W-:Y:S01]  /*1960*/  UMOV UR4, 0x3f91e648 ;  /* 0x3f91e64800047882 */ /* 0x000fe20000000000 */
[----:B------:R-:W-:Y:S01]  /*1970*/  IMAD.MOV.U32 R7, RZ, RZ, 0x3ffc90fc ;  /* 0x3ffc90fcff077424 */ /* 0x000fe200078e00ff */
[----:B------:R-:W-:Y:S01]  /*1980*/  UMOV UR5, 0x3fcb7818 ;  /* 0x3fcb781800057882 */ /* 0x000fe20000000000 */
[----:B------:R-:W-:Y:S01]  /*1990*/  IMAD.MOV.U32 R12, RZ, RZ, RZ ;  /* 0x000000ffff0c7224 */ /* 0x000fe200078e00ff */
[----:B------:R-:W-:Y:S01]  /*19a0*/  MOV R8, 0x41ad3b5a ;  /* 0x41ad3b5a00087802 */ /* 0x000fe20000000f00 */
[----:B------:R-:W-:Y:S01]  /*19b0*/  IMAD.MOV.U32 R9, RZ, RZ, 0x3ed0f5d2 ;  /* 0x3ed0f5d2ff097424 */ /* 0x000fe200078e00ff */
[----:B------:R-:W-:Y:S01]  /*19c0*/  UMOV UR8, 0x7d2cafe2 ;  /* 0x7d2cafe200087882 */ /* 0x000fe20000000000 */
[----:B------:R-:W-:Y:S02]  /*19d0*/  UMOV UR9, 0x3eb0f5ff ;  /* 0x3eb0f5ff00097882 */ /* 0x000fe40000000000 */
[----:B0-----:R-:W-:-:S08]  /*19e0*/  DFMA R6, R12, -R6, 1 ;  /* 0x3ff000000c06742b */ /* 0x001fd00000000806 */
[----:B------:R-:W-:-:S08]  /*19f0*/  DFMA R6, R6, R6, R6 ;  /* 0x000000060606722b */ /* 0x000fd00000000006 */
[----:B------:R-:W-:-:S08]  /*1a00*/  DFMA R12, R12, R6, R12 ;  /* 0x000000060c0c722b */ /* 0x000fd0000000000c */
[----:B------:R-:W-:-:S08]  /*1a10*/  DMUL R6, R12, -UR4 ;  /* 0x800000040c067c28 */ /* 0x000fd00008000000 */
[----:B------:R-:W-:-:S08]  /*1a20*/  DFMA R6, R12, -UR4, R6 ;  /* 0x800000040c067c2b */ /* 0x000fd00008000006 */
[C---:B------:R-:W-:Y:S02]  /*1a30*/  DMUL R10, R6.reuse, R6 ;  /* 0x00000006060a7228 */ /* 0x040fe40000000000 */
[----:B------:R-:W-:-:S06]  /*1a40*/  DADD R16, -R6, -UR4 ;  /* 0x8000000406107e29 */ /* 0x000fcc0008000100 */
[----:B------:R-:W-:Y:S01]  /*1a50*/  DFMA R8, R10, UR8, R8 ;  /* 0x000000080a087c2b */ /* 0x000fe20008000008 */
[----:B------:R-:W-:Y:S01]  /*1a60*/  UMOV UR8, 0x75488a3f ;  /* 0x75488a3f00087882 */ /* 0x000fe20000000000 */
[----:B------:R-:W-:Y:S01]  /*1a70*/  UMOV UR9, 0x3ef3b20a ;  /* 0x3ef3b20a00097882 */ /* 0x000fe20000000000 */
[----:B------:R-:W-:Y:S02]  /*1a80*/  DADD R18, R16, R16 ;  /* 0x0000000010127229 */ /* 0x000fe40000000010 */
[----:B------:R-:W-:-:S03]  /*1a90*/  DMUL R16, R6, R6 ;  /* 0x0000000606107228 */ /* 0x000fc60000000000 */
[----:B------:R-:W-:Y:S01]  /*1aa0*/  DFMA R8, R10, R8, UR8 ;  /* 0x000000080a087e2b */ /* 0x000fe20008000008 */
[----:B------:R-:W-:Y:S01]  /*1ab0*/  UMOV UR8, 0xe4faecd5 ;  /* 0xe4faecd500087882 */ /* 0x000fe20000000000 */
[----:B------:R-:W-:Y:S01]  /*1ac0*/  UMOV UR9, 0x3f1745cd ;  /* 0x3f1745cd00097882 */ /* 0x000fe20000000000 */
[C---:B------:R-:W-:Y:S01]  /*1ad0*/  DFMA R18, -R6.reuse, -UR4, R18 ;  /* 0x8000000406127c2b */ /* 0x040fe20008000112 */
[----:B------:R-:W-:Y:S01]  /*1ae0*/  UMOV UR4, 0xb9e7b0 ;  /* 0x00b9e7b000047882 */ /* 0x000fe20000000000 */
[----:B------:R-:W-:Y:S01]  /*1af0*/  UMOV UR5, 0x3c46a4cb ;  /* 0x3c46a4cb00057882 */ /* 0x000fe20000000000 */
[----:B------:R-:W-:Y:S02]  /*1b00*/  DFMA R22, R6, R6, -R16 ;  /* 0x000000060616722b */ /* 0x000fe40000000810 */
[----:B------:R-:W-:Y:S01]  /*1b10*/  DFMA R8, R10, R8, UR8 ;  /* 0x000000080a087e2b */ /* 0x000fe20008000008 */
[----:B------:R-:W-:Y:S01]  /*1b20*/  UMOV UR8, 0x258a578b ;  /* 0x258a578b00087882 */ /* 0x000fe20000000000 */
[----:B------:R-:W-:Y:S01]  /*1b30*/  UMOV UR9, 0x3f3c71c7 ;  /* 0x3f3c71c700097882 */ /* 0x000fe20000000000 */
[----:B------:R-:W-:-:S05]  /*1b40*/  DMUL R12, R12, R18 ;  /* 0x000000120c0c7228 */ /* 0x000fca0000000000 */
[----:B------:R-:W-:Y:S01]  /*1b50*/  DFMA R8, R10, R8, UR8 ;  /* 0x000000080a087e2b */ /* 0x000fe20008000008 */
[----:B------:R-:W-:Y:S01]  /*1b60*/  UMOV UR8, 0x9242b910 ;  /* 0x9242b91000087882 */ /* 0x000fe20000000000 */
[----:B------:R-:W-:-:S03]  /*1b70*/  UMOV UR9, 0x3f624924 ;  /* 0x3f62492400097882 */ /* 0x000fc60000000000 */
[----:B------:R-:W-:Y:S02]  /*1b80*/  VIADD R25, R13, 0x100000 ;  /* 0x001000000d197836 */ /* 0x000fe40000000000 */
[----:B------:R-:W-:Y:S01]  /*1b90*/  IMAD.MOV.U32 R24, RZ, RZ, R12 ;  /* 0x000000ffff187224 */ /* 0x000fe200078e000c */
[----:B------:R-:W-:Y:S01]  /*1ba0*/  DFMA R8, R10, R8, UR8 ;  /* 0x000000080a087e2b */ /* 0x000fe20008000008 */
[----:B------:R-:W-:Y:S01]  /*1bb0*/  UMOV UR8, 0x99999dfb ;  /* 0x99999dfb00087882 */ /* 0x000fe20000000000 */
[----:B------:R-:W-:-:S03]  /*1bc0*/  UMOV UR9, 0x3f899999 ;  /* 0x3f89999900097882 */ /* 0x000fc60000000000 */
[----:B------:R-:W-:-:S03]  /*1bd0*/  DFMA R22, R6, R24, R22 ;  /* 0x000000180616722b */ /* 0x000fc60000000016 */
[----:B------:R-:W-:Y:S01]  /*1be0*/  DFMA R14, R10, R8, UR8 ;  /* 0x000000080a0e7e2b */ /* 0x000fe20008000008 */
[----:B------:R-:W-:Y:S01]  /*1bf0*/  UMOV UR8, 0x55555555 ;  /* 0x5555555500087882 */ /* 0x000fe20000000000 */
[----:B------:R-:W-:-:S06]  /*1c00*/  UMOV UR9, 0x3fb55555 ;  /* 0x3fb5555500097882 */ /* 0x000fcc0000000000 */
[----:B------:R-:W-:-:S08]  /*1c10*/  DFMA R8, R10, R14, UR8 ;  /* 0x000000080a087e2b */ /* 0x000fd0000800000e */
[----:B------:R-:W-:-:S08]  /*1c20*/  DADD R20, -R8, UR8 ;  /* 0x0000000808147e29 */ /* 0x000fd00008000100 */
[----:B------:R-:W-:Y:S02]  /*1c30*/  DFMA R14, R10, R14, R20 ;  /* 0x0000000e0a0e722b */ /* 0x000fe40000000014 */
[----:B------:R-:W-:-:S06]  /*1c40*/  DMUL R10, R6, R16 ;  /* 0x00000010060a7228 */ /* 0x000fcc0000000000 */
[----:B------:R-:W-:Y:S01]  /*1c50*/  DADD R14, R14, -UR4 ;  /* 0x800000040e0e7e29 */ /* 0x000fe20008000000 */
[----:B------:R-:W-:Y:S01]  /*1c60*/  UMOV UR4, 0x0 ;  /* 0x0000000000047882 */ /* 0x000fe20000000000 */
[----:B------:R-:W-:Y:S01]  /*1c70*/  DFMA R20, R6, R16, -R10 ;  /* 0x000000100614722b */ /* 0x000fe2000000080a */
[----:B------:R-:W-:-:S05]  /*1c80*/  UMOV UR5, 0x40000000 ;  /* 0x4000000000057882 */ /* 0x000fca0000000000 */
[----:B------:R-:W-:Y:S02]  /*1c90*/  DADD R18, R8, R14 ;  /* 0x0000000008127229 */ /* 0x000fe4000000000e */
[----:B------:R-:W-:-:S06]  /*1ca0*/  DFMA R20, R12, R16, R20 ;  /* 0x000000100c14722b */ /* 0x000fcc0000000014 */
[----:B------:R-:W-:Y:S02]  /*1cb0*/  DMUL R16, R18, R10 ;  /* 0x0000000a12107228 */ /* 0x000fe40000000000 */
[----:B------:R-:W-:Y:S02]  /*1cc0*/  DFMA R20, R6, R22, R20 ;  /* 0x000000160614722b */ /* 0x000fe40000000014 */
[----:B------:R-:W-:-:S04]  /*1cd0*/  DADD R8, R8, -R18 ;  /* 0x0000000008087229 */ /* 0x000fc80000000812 */
[----:B------:R-:W-:-:S04]  /*1ce0*/  DFMA R22, R18, R10, -R16 ;  /* 0x0000000a1216722b */ /* 0x000fc80000000810 */
[----:B------:R-:W-:-:S04]  /*1cf0*/  DADD R8, R14, R8 ;  /* 0x000000000e087229 */ /* 0x000fc80000000008 */
[----:B------:R-:W-:-:S08]  /*1d00*/  DFMA R20, R18, R20, R22 ;  /* 0x000000141214722b */ /* 0x000fd00000000016 */
[----:B------:R-:W-:-:S08]  /*1d10*/  DFMA R20, R8, R10, R20 ;  /* 0x0000000a0814722b */ /* 0x000fd00000000014 */
[----:B------:R-:W-:-:S08]  /*1d20*/  DADD R10, R16, R20 ;  /* 0x00000000100a7229 */ /* 0x000fd00000000014 */
[--C-:B------:R-:W-:Y:S02]  /*1d30*/  DADD R8, R6, R10.reuse ;  /* 0x0000000006087229 */ /* 0x100fe4000000000a */
[----:B------:R-:W-:-:S06]  /*1d40*/  DADD R16, R16, -R10 ;  /* 0x0000000010107229 */ /* 0x000fcc000000080a */
[----:B------:R-:W-:Y:S02]  /*1d50*/  DADD R6, R6, -R8 ;  /* 0x0000000006067229 */ /* 0x000fe40000000808 */
[----:B------:R-:W-:-:S06]  /*1d60*/  DADD R16, R20, R16 ;  /* 0x0000000014107229 */ /* 0x000fcc0000000010 */
[----:B------:R-:W-:Y:S01]  /*1d70*/  DADD R6, R10, R6 ;  /* 0x000000000a067229 */ /* 0x000fe20000000006 */
[----:B------:R-:W-:Y:S01]  /*1d80*/  MOV R10, 0xfefa39ef ;  /* 0xfefa39ef000a7802 */ /* 0x000fe20000000f00 */
[----:B------:R-:W-:-:S06]  /*1d90*/  IMAD.MOV.U32 R11, RZ, RZ, 0x3fe62e42 ;  /* 0x3fe62e42ff0b7424 */ /* 0x000fcc00078e00ff */
[----:B------:R-:W-:-:S08]  /*1da0*/  DADD R6, R16, R6 ;  /* 0x0000000010067229 */ /* 0x000fd00000000006 */
[----:B------:R-:W-:Y:S01]  /*1db0*/  DADD R12, R12, R6 ;  /* 0x000000000c0c7229 */ /* 0x000fe20000000006 */
[----:B------:R-:W-:Y:S02]  /*1dc0*/  IMAD.MOV.U32 R6, RZ, RZ, -0x105c611 ;  /* 0xfefa39efff067424 */ /* 0x000fe400078e00ff */
[----:B------:R-:W-:-:S05]  /*1dd0*/  IMAD.MOV.U32 R7, RZ, RZ, 0x3fe62e42 ;  /* 0x3fe62e42ff077424 */ /* 0x000fca00078e00ff */
[----:B------:R-:W-:-:S08]  /*1de0*/  DADD R14, R8, R12 ;  /* 0x00000000080e7229 */ /* 0x000fd0000000000c */
[--C-:B------:R-:W-:Y:S02]  /*1df0*/  DFMA R10, R10, UR4, R14.reuse ;  /* 0x000000040a0a7c2b */ /* 0x100fe4000800000e */
[----:B------:R-:W-:-:S06]  /*1e00*/  DADD R8, R8, -R14 ;  /* 0x0000000008087229 */ /* 0x000fcc000000080e */
[----:B------:R-:W-:Y:S02]  /*1e10*/  DFMA R16, -R6, 2, R10 ;  /* 0x400000000610782b */ /* 0x000fe4000000010a */
[----:B------:R-:W-:Y:S01]  /*1e20*/  DADD R8, R12, R8 ;  /* 0x000000000c087229 */ /* 0x000fe20000000008 */
[----:B------:R-:W-:Y:S01]  /*1e30*/  MOV R12, 0x3b39803f ;  /* 0x3b39803f000c7802 */ /* 0x000fe20000000f00 */
[----:B------:R-:W-:-:S04]  /*1e40*/  IMAD.MOV.U32 R13, RZ, RZ, 0x3c7abc9e ;  /* 0x3c7abc9eff0d7424 */ /* 0x000fc800078e00ff */
[----:B------:R-:W-:Y:S01]  /*1e50*/  DADD R16, -R14, R16 ;  /* 0x000000000e107229 */ /* 0x000fe20000000110 */
[----:B------:R-:W-:Y:S01]  /*1e60*/  LOP3.LUT R15, R5, 0xff0fffff, RZ, 0xc0, !PT ;  /* 0xff0fffff050f7812 */ /* 0x000fe200078ec0ff */
[----:B------:R-:W-:-:S06]  /*1e70*/  IMAD.MOV.U32 R14, RZ, RZ, R4 ;  /* 0x000000ffff0e7224 */ /* 0x000fcc00078e0004 */
[----:B------:R-:W-:-:S08]  /*1e80*/  DADD R8, R8, -R16 ;  /* 0x0000000008087229 */ /* 0x000fd00000000810 */
[----:B------:R-:W-:Y:S01]  /*1e90*/  DFMA R8, R12, UR4, R8 ;  /* 0x000000040c087c2b */ /* 0x000fe20008000008 */
[----:B------:R-:W-:Y:S01]  /*1ea0*/  UMOV UR4, 0x3b39803f ;  /* 0x3b39803f00047882 */ /* 0x000fe20000000000 */
[----:B------:R-:W-:Y:S01]  /*1eb0*/  IMAD.SHL.U32 R12, R5, 0x2, RZ ;  /* 0x00000002050c7824 */ /* 0x000fe200078e00ff */
[----:B------:R-:W-:-:S04]  /*1ec0*/  UMOV UR5, 0x3c7abc9e ;  /* 0x3c7abc9e00057882 */ /* 0x000fc80000000000 */
[----:B------:R-:W-:Y:S01]  /*1ed0*/  ISETP.GT.U32.AND P0, PT, R12, -0x2000001, PT ;  /* 0xfdffffff0c00780c */ /* 0x000fe20003f04070 */
[----:B------:R-:W-:-:S03]  /*1ee0*/  DADD R12, R10, R8 ;  /* 0x000000000a0c7229 */ /* 0x000fc60000000008 */
[----:B------:R-:W-:-:S05]  /*1ef0*/  SEL R15, R15, R5, P0 ;  /* 0x000000050f0f7207 */ /* 0x000fca0000000000 */
[----:B------:R-:W-:Y:S02]  /*1f00*/  DADD R10, R10, -R12 ;  /* 0x000000000a0a7229 */ /* 0x000fe4000000080c */
[----:B------:R-:W-:-:S06]  /*1f10*/  DMUL R4, R12, R14 ;  /* 0x0000000e0c047228 */ /* 0x000fcc0000000000 */
[----:B------:R-:W-:Y:S02]  /*1f20*/  DADD R10, R8, R10 ;  /* 0x00000000080a7229 */ /* 0x000fe4000000000a */
[----:B------:R-:W-:-:S08]  /*1f30*/  DFMA R12, R12, R14, -R4 ;  /* 0x0000000e0c0c722b */ /* 0x000fd00000000804 */
[----:B------:R-:W-:Y:S01]  /*1f40*/  DFMA R12, R10, R14, R12 ;  /* 0x0000000e0a0c722b */ /* 0x000fe2000000000c */
[----:B------:R-:W-:Y:S01]  /*1f50*/  MOV R10, 0x652b82fe ;  /* 0x652b82fe000a7802 */ /* 0x000fe20000000f00 */
[----:B------:R-:W-:-:S06]  /*1f60*/  IMAD.MOV.U32 R11, RZ, RZ, 0x3ff71547 ;  /* 0x3ff71547ff0b7424 */ /* 0x000fcc00078e00ff */
[----:B------:R-:W-:-:S08]  /*1f70*/  DADD R8, R4, R12 ;  /* 0x0000000004087229 */ /* 0x000fd0000000000c */
[----:B------:R-:W-:Y:S02]  /*1f80*/  DFMA R10, R8, R10, 6.75539944105574400000e+15 ;  /* 0x43380000080a742b */ /* 0x000fe4000000000a */
[----:B------:R-:W-:Y:S01]  /*1f90*/  FSETP.GEU.AND P0, PT, |R9|, 4.1917929649353027344, PT ;  /* 0x4086232b0900780b */ /* 0x000fe20003f0e200 */
[----:B------:R-:W-:-:S05]  /*1fa0*/  DADD R4, R4, -R8 ;  /* 0x0000000004047229 */ /* 0x000fca0000000808 */
[----:B------:R-:W-:-:S03]  /*1fb0*/  DADD R14, R10, -6.75539944105574400000e+15 ;  /* 0xc33800000a0e7429 */ /* 0x000fc60000000000 */
[----:B------:R-:W-:-:S05]  /*1fc0*/  DADD R12, R12, R4 ;  /* 0x000000000c0c7229 */ /* 0x000fca0000000004 */
[----:B------:R-:W-:-:S08]  /*1fd0*/  DFMA R6, R14, -R6, R8 ;  /* 0x800000060e06722b */ /* 0x000fd00000000008 */
[----:B------:R-:W-:Y:S01]  /*1fe0*/  DFMA R6, R14, -UR4, R6 ;  /* 0x800000040e067c2b */ /* 0x000fe20008000006 */
[----:B------:R-:W-:Y:S01]  /*1ff0*/  UMOV UR4, 0x69ce2bdf ;  /* 0x69ce2bdf00047882 */ /* 0x000fe20000000000 */
[----:B------:R-:W-:Y:S01]  /*2000*/  IMAD.MOV.U32 R14, RZ, RZ, -0x35dec16 ;  /* 0xfca213eaff0e7424 */ /* 0x000fe200078e00ff */
[----:B------:R-:W-:Y:S01]  /*2010*/  UMOV UR5, 0x3e5ade15 ;  /* 0x3e5ade1500057882 */ /* 0x000fe20000000000 */
[----:B------:R-:W-:-:S06]  /*2020*/  IMAD.MOV.U32 R15, RZ, RZ, 0x3e928af3 ;  /* 0x3e928af3ff0f7424 */ /* 0x000fcc00078e00ff */
[----:B------:R-:W-:Y:S01]  /*2030*/  DFMA R14, R6, UR4, R14 ;  /* 0x00000004060e7c2b */ /* 0x000fe2000800000e */
[----:B------:R-:W-:Y:S01]  /*2040*/  UMOV UR4, 0x62401315 ;  /* 0x6240131500047882 */ /* 0x000fe20000000000 */
[----:B------:R-:W-:-:S06]  /*2050*/  UMOV UR5, 0x3ec71dee ;  /* 0x3ec71dee00057882 */ /* 0x000fcc0000000000 */
[----:B------:R-:W-:Y:S01]  /*2060*/  DFMA R14, R6, R14, UR4 ;  /* 0x00000004060e7e2b */ /* 0x000fe2000800000e */
        /* <DEDUP_REMOVED lines=20> */
[----:B------:R-:W-:-:S08]  /*21b0*/  DFMA R14, R6, R14, UR4 ;  /* 0x00000004060e7e2b */ /* 0x000fd0000800000e */
[----:B------:R-:W-:-:S08]  /*21c0*/  DFMA R14, R6, R14, 1 ;  /* 0x3ff00000060e742b */ /* 0x000fd0000000000e */
[----:B------:R-:W-:-:S10]  /*21d0*/  DFMA R6, R6, R14, 1 ;  /* 0x3ff000000606742b */ /* 0x000fd4000000000e */
[----:B------:R-:W-:Y:S01]  /*21e0*/  LEA R5, R10, R7, 0x14 ;  /* 0x000000070a057211 */ /* 0x000fe200078ea0ff */
[----:B------:R-:W-:Y:S01]  /*21f0*/  IMAD.MOV.U32 R4, RZ, RZ, R6 ;  /* 0x000000ffff047224 */ /* 0x000fe200078e0006 */
[----:B------:R-:W-:Y:S06]  /*2200*/  @!P0 BRA `(.L_x_30) ;  /* 0x0000000000308947 */ /* 0x000fec0003800000 */
[----:B------:R-:W-:Y:S01]  /*2210*/  FSETP.GEU.AND P1, PT, |R9|, 4.2275390625, PT ;  /* 0x408748000900780b */ /* 0x000fe20003f2e200 */
[C---:B------:R-:W-:Y:S02]  /*2220*/  DADD R14, R8.reuse, +INF ;  /* 0x7ff00000080e7429 */ /* 0x040fe40000000000 */
[----:B------:R-:W-:-:S08]  /*2230*/  DSETP.GEU.AND P0, PT, R8, RZ, PT ;  /* 0x000000ff0800722a */ /* 0x000fd00003f0e000 */
[----:B------:R-:W-:Y:S02]  /*2240*/  FSEL R5, R15, RZ, P0 ;  /* 0x000000ff0f057208 */ /* 0x000fe40000000000 */
[----:B------:R-:W-:-:S04]  /*2250*/  @!P1 LEA.HI R4, R10, R10, RZ, 0x1 ;  /* 0x0000000a0a049211 */ /* 0x000fc800078f08ff */
[----:B------:R-:W-:Y:S02]  /*2260*/  @!P1 SHF.R.S32.HI R9, RZ, 0x1, R4 ;  /* 0x00000001ff099819 */ /* 0x000fe40000011404 */
[----:B------:R-:W-:-:S03]  /*2270*/  FSEL R4, R14, RZ, P0 ;  /* 0x000000ff0e047208 */ /* 0x000fc60000000000 */
[----:B------:R-:W-:Y:S02]  /*2280*/  @!P1 IMAD.IADD R8, R10, 0x1, -R9 ;  /* 0x000000010a089824 */ /* 0x000fe400078e0a09 */
[----:B------:R-:W-:-:S03]  /*2290*/  @!P1 IMAD R7, R9, 0x100000, R7 ;  /* 0x0010000009079824 */ /* 0x000fc600078e0207 */
[----:B------:R-:W-:Y:S02]  /*22a0*/  @!P1 LEA R9, R8, 0x3ff00000, 0x14 ;  /* 0x3ff0000008099811 */ /* 0x000fe400078ea0ff */
[----:B------:R-:W-:-:S06]  /*22b0*/  @!P1 MOV R8, RZ ;  /* 0x000000ff00089202 */ /* 0x000fcc0000000f00 */
[----:B------:R-:W-:-:S11]  /*22c0*/  @!P1 DMUL R4, R6, R8 ;  /* 0x0000000806049228 */ /* 0x000fd60000000000 */
.L_x_30:
[----:B------:R-:W-:Y:S02]  /*22d0*/  DFMA R6, R12, R4, R4 ;  /* 0x000000040c06722b */ /* 0x000fe40000000004 */
[----:B------:R-:W-:-:S08]  /*22e0*/  DSETP.NEU.AND P0, PT, |R4|, +INF , PT ;  /* 0x7ff000000400742a */ /* 0x000fd00003f0d200 */
[----:B------:R-:W-:Y:S01]  /*22f0*/  FSEL R10, R4, R6, !P0 ;  /* 0x00000006040a7208 */ /* 0x000fe20004000000 */
[----:B------:R-:W-:Y:S01]  /*2300*/  IMAD.MOV.U32 R4, RZ, RZ, R0 ;  /* 0x000000ffff047224 */ /* 0x000fe200078e0000 */
[----:B------:R-:W-:Y:S01]  /*2310*/  FSEL R19, R5, R7, !P0 ;  /* 0x0000000705137208 */ /* 0x000fe20004000000 */
[----:B------:R-:W-:-:S04]  /*2320*/  IMAD.MOV.U32 R5, RZ, RZ, 0x0 ;  /* 0x00000000ff057424 */ /* 0x000fc800078e00ff */
[----:B------:R-:W-:Y:S05]  /*2330*/  RET.REL.NODEC R4 `(_Z6kernelPfi) ;  /* 0xffffffdc04307950 */ /* 0x000fea0003c3ffff */
.L_x_31:
[----:B------:R-:W-:-:S00]  /*2340*/  BRA `(.L_x_31) ;  /* 0xfffffffc00fc7947 */ /* 0x000fc0000383ffff */
[----:B------:R-:W-:-:S00]  /*2350*/  NOP ;  /* 0x0000000000007918 */ /* 0x000fc00000000000 */
        /* <DEDUP_REMOVED lines=10> */
.L_x_34:


//--------------------- .nv.shared.reserved.0     --------------------------
	.section	.nv.shared.reserved.0,"aw",@nobits
	.weak		__nv_reservedSMEM_offset_0_alias
	.size		__nv_reservedSMEM_offset_0_alias, 0, 64
	.other		__nv_reservedSMEM_offset_0_alias,@"STO_CUDA_RESERVED_SHARED STV_DEFAULT"
__nv_reservedSMEM_offset_0_alias:
	.zero		0
	.zero		64


//--------------------- .nv.constant0._Z6kernelPfi --------------------------
	.section	.nv.constant0._Z6kernelPfi,"a",@progbits
	.sectionflags	@""
	.align	4
.nv.constant0._Z6kernelPfi:
	.zero		908


//--------------------- SYMBOLS --------------------------

	.type		.nv.reservedSmem.offset0,@object
	.size		.nv.reservedSmem.offset0,0x4
